	.target	sm_90a

	.elftype	@"ET_EXEC"


//--------------------- .note.nv.tkinfo           --------------------------
	.section	.note.nv.tkinfo,"",@"SHT_NOTE"
	.sectionflags	@"SHF_NOTE_NV_TKINFO"
	.tkinfo
        /*0018*/ 	.word	0x00000002
        /*0030*/ 	.string	""
        /*0030*/ 	.string	"ptxas"
        /*0030*/ 	.string	"Cuda compilation tools, release 13.0, V13.0.88"
        /*0030*/ 	.string	"Build cuda_13.0.r13.0/compiler.36424714_0"
        /*0030*/ 	.string	"-arch sm_90a -m 64 "



//--------------------- .note.nv.cuinfo           --------------------------
	.section	.note.nv.cuinfo,"",@"SHT_NOTE"
	.sectionflags	@"SHF_NOTE_NV_CUINFO"
        /*0018*/ 	.short	0x0002
        /*001a*/ 	.short	0x005a
        /*001c*/ 	.short	0x0082
	.zero		2


//--------------------- .nv.info                  --------------------------
	.section	.nv.info,"",@"SHT_CUDA_INFO"
	.align	4


	//----- nvinfo : EIATTR_REGCOUNT
	.align		4
        /*0000*/ 	.byte	0x04, 0x2f
        /*0002*/ 	.short	(.L_15 - .L_14)
	.align		4
.L_14:
        /*0004*/ 	.word	index@(_ZN7cutlass13device_kernelINS_4gemm6kernel13GemmUniversalIN4cute5tupleIJiiiiEEENS1_10collective13CollectiveMmaINS1_34MainloopSm90TmaGmmaWarpSpecializedILi9ENS5_IJNS4_1CILi8EEENSA_ILi1EEESC_EEENS1_35KernelTmaWarpSpecializedCooperativeEEENS5_IJNSA_ILi128EEENSA_ILi64EEENSA_ILi32EEEEEENS_10tfloat32_tENS5_IJlSC_lEEESK_SL_NS4_8TiledMMAINS4_8MMA_AtomIJNS4_4SM904GMMA29MMA_64x64x8_F32TF32TF32_SS_TNILNSP_7ScaleInE1ELSR_1EEEEEENS4_6LayoutINS5_IJNSA_ILi2EEESC_SC_EEENS5_IJSC_NSA_ILi0EEESX_EEEEENS5_IJNS4_10UnderscoreES10_S10_EEEEENS4_13SM90_TMA_LOADENS4_14ComposedLayoutINS4_7SwizzleILi3ELi4ELi3EEENS4_18smem_ptr_flag_bitsILi32EEENSU_INS5_IJSB_SI_EEENS5_IJSI_SC_EEEEEEEvNS4_8identityENS4_23SM90_TMA_LOAD_MULTICASTES1C_vS1D_EENS_8epilogue10collective6detail29Sm90TmaWarpSpecializedAdapterINS1H_15DefaultEpilogueISK_SL_SL_NS1G_6thread17LinearCombinationISK_Li1EffLNS1L_9ScaleType4KindE0ELNS_15FloatRoundStyleE2ESK_EENS1_15EpilogueDefaultEEEEEvvEEEEvNT_6ParamsE)
        /*0008*/ 	.word	0x000000a8


	//----- nvinfo : EIATTR_FRAME_SIZE
	.align		4
.L_15:
        /*000c*/ 	.byte	0x04, 0x11
        /*000e*/ 	.short	(.L_17 - .L_16)
	.align		4
.L_16:
        /*0010*/ 	.word	index@(_ZN7cutlass13device_kernelINS_4gemm6kernel13GemmUniversalIN4cute5tupleIJiiiiEEENS1_10collective13CollectiveMmaINS1_34MainloopSm90TmaGmmaWarpSpecializedILi9ENS5_IJNS4_1CILi8EEENSA_ILi1EEESC_EEENS1_35KernelTmaWarpSpecializedCooperativeEEENS5_IJNSA_ILi128EEENSA_ILi64EEENSA_ILi32EEEEEENS_10tfloat32_tENS5_IJlSC_lEEESK_SL_NS4_8TiledMMAINS4_8MMA_AtomIJNS4_4SM904GMMA29MMA_64x64x8_F32TF32TF32_SS_TNILNSP_7ScaleInE1ELSR_1EEEEEENS4_6LayoutINS5_IJNSA_ILi2EEESC_SC_EEENS5_IJSC_NSA_ILi0EEESX_EEEEENS5_IJNS4_10UnderscoreES10_S10_EEEEENS4_13SM90_TMA_LOADENS4_14ComposedLayoutINS4_7SwizzleILi3ELi4ELi3EEENS4_18smem_ptr_flag_bitsILi32EEENSU_INS5_IJSB_SI_EEENS5_IJSI_SC_EEEEEEEvNS4_8identityENS4_23SM90_TMA_LOAD_MULTICASTES1C_vS1D_EENS_8epilogue10collective6detail29Sm90TmaWarpSpecializedAdapterINS1H_15DefaultEpilogueISK_SL_SL_NS1G_6thread17LinearCombinationISK_Li1EffLNS1L_9ScaleType4KindE0ELNS_15FloatRoundStyleE2ESK_EENS1_15EpilogueDefaultEEEEEvvEEEEvNT_6ParamsE)
        /*0014*/ 	.word	0x00000000


	//----- nvinfo : EIATTR_MIN_STACK_SIZE
	.align		4
.L_17:
        /*0018*/ 	.byte	0x04, 0x12
        /*001a*/ 	.short	(.L_19 - .L_18)
	.align		4
.L_18:
        /*001c*/ 	.word	index@(_ZN7cutlass13device_kernelINS_4gemm6kernel13GemmUniversalIN4cute5tupleIJiiiiEEENS1_10collective13CollectiveMmaINS1_34MainloopSm90TmaGmmaWarpSpecializedILi9ENS5_IJNS4_1CILi8EEENSA_ILi1EEESC_EEENS1_35KernelTmaWarpSpecializedCooperativeEEENS5_IJNSA_ILi128EEENSA_ILi64EEENSA_ILi32EEEEEENS_10tfloat32_tENS5_IJlSC_lEEESK_SL_NS4_8TiledMMAINS4_8MMA_AtomIJNS4_4SM904GMMA29MMA_64x64x8_F32TF32TF32_SS_TNILNSP_7ScaleInE1ELSR_1EEEEEENS4_6LayoutINS5_IJNSA_ILi2EEESC_SC_EEENS5_IJSC_NSA_ILi0EEESX_EEEEENS5_IJNS4_10UnderscoreES10_S10_EEEEENS4_13SM90_TMA_LOADENS4_14ComposedLayoutINS4_7SwizzleILi3ELi4ELi3EEENS4_18smem_ptr_flag_bitsILi32EEENSU_INS5_IJSB_SI_EEENS5_IJSI_SC_EEEEEEEvNS4_8identityENS4_23SM90_TMA_LOAD_MULTICASTES1C_vS1D_EENS_8epilogue10collective6detail29Sm90TmaWarpSpecializedAdapterINS1H_15DefaultEpilogueISK_SL_SL_NS1G_6thread17LinearCombinationISK_Li1EffLNS1L_9ScaleType4KindE0ELNS_15FloatRoundStyleE2ESK_EENS1_15EpilogueDefaultEEEEEvvEEEEvNT_6ParamsE)
        /*0020*/ 	.word	0x00000000
.L_19:


//--------------------- .nv.compat                --------------------------
	.section	.nv.compat,"",@"SHT_CUDA_COMPAT_INFO"
	.align	4
        /*0000*/ 	.byte	0x02, 0x09, 0x01, 0x00, 0x02, 0x02, 0x04, 0x00, 0x02, 0x05, 0x05, 0x00, 0x03, 0x07, 0x01, 0x01
        /*0010*/ 	.byte	0x02, 0x03, 0x01, 0x00, 0x02, 0x06, 0x01, 0x00, 0x04, 0x0b, 0x08, 0x00, 0x00, 0x00, 0x00, 0x00
        /*0020*/ 	.byte	0x00, 0x00, 0x00, 0x00


//--------------------- .nv.info._ZN7cutlass13device_kernelINS_4gemm6kernel13GemmUniversalIN4cute5tupleIJiiiiEEENS1_10collective13CollectiveMmaINS1_34MainloopSm90TmaGmmaWarpSpecializedILi9ENS5_IJNS4_1CILi8EEENSA_ILi1EEESC_EEENS1_35KernelTmaWarpSpecializedCooperativeEEENS5_IJNSA_ILi128EEENSA_ILi64EEENSA_ILi32EEEEEENS_10tfloat32_tENS5_IJlSC_lEEESK_SL_NS4_8TiledMMAINS4_8MMA_AtomIJNS4_4SM904GMMA29MMA_64x64x8_F32TF32TF32_SS_TNILNSP_7ScaleInE1ELSR_1EEEEEENS4_6LayoutINS5_IJNSA_ILi2EEESC_SC_EEENS5_IJSC_NSA_ILi0EEESX_EEEEENS5_IJNS4_10UnderscoreES10_S10_EEEEENS4_13SM90_TMA_LOADENS4_14ComposedLayoutINS4_7SwizzleILi3ELi4ELi3EEENS4_18smem_ptr_flag_bitsILi32EEENSU_INS5_IJSB_SI_EEENS5_IJSI_SC_EEEEEEEvNS4_8identityENS4_23SM90_TMA_LOAD_MULTICASTES1C_vS1D_EENS_8epilogue10collective6detail29Sm90TmaWarpSpecializedAdapterINS1H_15DefaultEpilogueISK_SL_SL_NS1G_6thread17LinearCombinationISK_Li1EffLNS1L_9ScaleType4KindE0ELNS_15FloatRoundStyleE2ESK_EENS1_15EpilogueDefaultEEEEEvvEEEEvNT_6ParamsE --------------------------
	.section	.nv.info._ZN7cutlass13device_kernelINS_4gemm6kernel13GemmUniversalIN4cute5tupleIJiiiiEEENS1_10collective13CollectiveMmaINS1_34MainloopSm90TmaGmmaWarpSpecializedILi9ENS5_IJNS4_1CILi8EEENSA_ILi1EEESC_EEENS1_35KernelTmaWarpSpecializedCooperativeEEENS5_IJNSA_ILi128EEENSA_ILi64EEENSA_ILi32EEEEEENS_10tfloat32_tENS5_IJlSC_lEEESK_SL_NS4_8TiledMMAINS4_8MMA_AtomIJNS4_4SM904GMMA29MMA_64x64x8_F32TF32TF32_SS_TNILNSP_7ScaleInE1ELSR_1EEEEEENS4_6LayoutINS5_IJNSA_ILi2EEESC_SC_EEENS5_IJSC_NSA_ILi0EEESX_EEEEENS5_IJNS4_10UnderscoreES10_S10_EEEEENS4_13SM90_TMA_LOADENS4_14ComposedLayoutINS4_7SwizzleILi3ELi4ELi3EEENS4_18smem_ptr_flag_bitsILi32EEENSU_INS5_IJSB_SI_EEENS5_IJSI_SC_EEEEEEEvNS4_8identityENS4_23SM90_TMA_LOAD_MULTICASTES1C_vS1D_EENS_8epilogue10collective6detail29Sm90TmaWarpSpecializedAdapterINS1H_15DefaultEpilogueISK_SL_SL_NS1G_6thread17LinearCombinationISK_Li1EffLNS1L_9ScaleType4KindE0ELNS_15FloatRoundStyleE2ESK_EENS1_15EpilogueDefaultEEEEEvvEEEEvNT_6ParamsE,"",@"SHT_CUDA_INFO"
	.sectionflags	@""
	.align	4


	//----- nvinfo : EIATTR_CUDA_API_VERSION
	.align		4
        /*0000*/ 	.byte	0x04, 0x37
        /*0002*/ 	.short	(.L_21 - .L_20)
.L_20:
        /*0004*/ 	.word	0x00000082


	//----- nvinfo : EIATTR_KPARAM_INFO
	.align		4
.L_21:
        /*0008*/ 	.byte	0x04, 0x17
        /*000a*/ 	.short	(.L_23 - .L_22)
.L_22:
        /*000c*/ 	.word	0x00000000
        /*0010*/ 	.short	0x0000
        /*0012*/ 	.short	0x0070
        /*0014*/ 	.byte	0x00, 0xf0, 0x01, 0x10


	//----- nvinfo : EIATTR_SPARSE_MMA_MASK
	.align		4
.L_23:
        /*0018*/ 	.byte	0x03, 0x50
        /*001a*/ 	.short	0x0000


	//----- nvinfo : EIATTR_MAXREG_COUNT
	.align		4
        /*001c*/ 	.byte	0x03, 0x1b
        /*001e*/ 	.short	0x00a8


	//----- nvinfo : EIATTR_NUM_BARRIERS
	.align		4
        /*0020*/ 	.byte	0x02, 0x4c
        /*0022*/ 	.byte	0x01
	.zero		1


	//----- nvinfo : EIATTR_EXTERNS
	.align		4
        /*0024*/ 	.byte	0x04, 0x0f
        /*0026*/ 	.short	(.L_25 - .L_24)


	//   ....[0]....
	.align		4
.L_24:
        /*0028*/ 	.word	index@(__assertfail)


	//----- nvinfo : EIATTR_MERCURY_ISA_VERSION
	.align		4
.L_25:
        /*002c*/ 	.byte	0x03, 0x5f
        /*002e*/ 	.short	0x0101


	//----- nvinfo : EIATTR_INT_WARP_WIDE_INSTR_OFFSETS
	.align		4
        /*0030*/ 	.byte	0x04, 0x31
        /*0032*/ 	.short	(.L_27 - .L_26)


	//   ....[0]....
.L_26:
        /*0034*/ 	.word	0x00000590


	//   ....[1]....
        /*0038*/ 	.word	0x000005a0


	//   ....[2]....
        /*003c*/ 	.word	0x00000720


	//----- nvinfo : EIATTR_COOP_GROUP_MASK_REGIDS
	.align		4
.L_27:
        /*0040*/ 	.byte	0x04, 0x29
        /*0042*/ 	.short	(.L_29 - .L_28)


	//   ....[0]....
.L_28:
        /*0044*/ 	.word	0xffffffff


	//   ....[1]....
        /*0048*/ 	.word	0xffffffff


	//   ....[2]....
        /*004c*/ 	.word	0xffffffff


	//   ....[3]....
        /*0050*/ 	.word	0xffffffff


	//   ....[4]....
        /*0054*/ 	.word	0xffffffff


	//   ....[5]....
        /*0058*/ 	.word	0xffffffff


	//----- nvinfo : EIATTR_COOP_GROUP_INSTR_OFFSETS
	.align		4
.L_29:
        /*005c*/ 	.byte	0x04, 0x28
        /*005e*/ 	.short	(.L_31 - .L_30)


	//   ....[0]....
.L_30:
        /*0060*/ 	.word	0x00000060


	//   ....[1]....
        /*0064*/ 	.word	0x00000070


	//   ....[2]....
        /*0068*/ 	.word	0x00000130


	//   ....[3]....
        /*006c*/ 	.word	0x000003c0


	//   ....[4]....
        /*0070*/ 	.word	0x000008c0


	//   ....[5]....
        /*0074*/ 	.word	0x00001300


	//----- nvinfo : EIATTR_REG_RECONFIG
	.align		4
.L_31:
        /*0078*/ 	.byte	0x01, 0x54
	.zero		2


	//----- nvinfo : EIATTR_SYSCALL_OFFSETS
	.align		4
        /*007c*/ 	.byte	0x04, 0x46
        /*007e*/ 	.short	(.L_33 - .L_32)


	//   ....[0]....
.L_32:
        /*0080*/ 	.word	0x000014c0


	//----- nvinfo : EIATTR_MBARRIER_INSTR_OFFSETS
	.align		4
.L_33:
        /*0084*/ 	.byte	0x04, 0x39
        /*0086*/ 	.short	(.L_35 - .L_34)


	//   ....[0]....
.L_34:
        /*0088*/ 	.word	0x00000280
        /*008c*/ 	.word	0x000000ff
        /*0090*/ 	.word	0x00000000
        /*0094*/ 	.short	0x0100
        /*0096*/ 	.byte	0x08
	.zero		1


	//   ....[1]....
        /*0098*/ 	.word	0x00000290
        /*009c*/ 	.word	0x000000ff
        /*00a0*/ 	.word	0x00000048
        /*00a4*/ 	.short	0x0100
        /*00a6*/ 	.byte	0x08
	.zero		1


	//   ....[2]....
        /*00a8*/ 	.word	0x000002a0
        /*00ac*/ 	.word	0x000000ff
        /*00b0*/ 	.word	0x00000008
        /*00b4*/ 	.short	0x0100
        /*00b6*/ 	.byte	0x08
	.zero		1


	//   ....[3]....
        /*00b8*/ 	.word	0x000002b0
        /*00bc*/ 	.word	0x000000ff
        /*00c0*/ 	.word	0x00000050
        /*00c4*/ 	.short	0x0100
        /*00c6*/ 	.byte	0x08
	.zero		1


	//   ....[4]....
        /*00c8*/ 	.word	0x000002c0
        /*00cc*/ 	.word	0x000000ff
        /*00d0*/ 	.word	0x00000010
        /*00d4*/ 	.short	0x0100
        /*00d6*/ 	.byte	0x08
	.zero		1


	//   ....[5]....
        /*00d8*/ 	.word	0x000002d0
        /*00dc*/ 	.word	0x000000ff
        /*00e0*/ 	.word	0x00000058
        /*00e4*/ 	.short	0x0100
        /*00e6*/ 	.byte	0x08
	.zero		1


	//   ....[6]....
        /*00e8*/ 	.word	0x000002e0
        /*00ec*/ 	.word	0x000000ff
        /*00f0*/ 	.word	0x00000018
        /*00f4*/ 	.short	0x0100
        /*00f6*/ 	.byte	0x08
	.zero		1


	//   ....[7]....
        /*00f8*/ 	.word	0x000002f0
        /*00fc*/ 	.word	0x000000ff
        /*0100*/ 	.word	0x00000060
        /*0104*/ 	.short	0x0100
        /*0106*/ 	.byte	0x08
	.zero		1


	//   ....[8]....
        /*0108*/ 	.word	0x00000300
        /*010c*/ 	.word	0x000000ff
        /*0110*/ 	.word	0x00000020
        /*0114*/ 	.short	0x0100
        /*0116*/ 	.byte	0x08
	.zero		1


	//   ....[9]....
        /*0118*/ 	.word	0x00000310
        /*011c*/ 	.word	0x000000ff
        /*0120*/ 	.word	0x00000068
        /*0124*/ 	.short	0x0100
        /*0126*/ 	.byte	0x08
	.zero		1


	//   ....[10]....
        /*0128*/ 	.word	0x00000320
        /*012c*/ 	.word	0x000000ff
        /*0130*/ 	.word	0x00000028
        /*0134*/ 	.short	0x0100
        /*0136*/ 	.byte	0x08
	.zero		1


	//   ....[11]....
        /*0138*/ 	.word	0x00000330
        /*013c*/ 	.word	0x000000ff
        /*0140*/ 	.word	0x00000070
        /*0144*/ 	.short	0x0100
        /*0146*/ 	.byte	0x08
	.zero		1


	//   ....[12]....
        /*0148*/ 	.word	0x00000340
        /*014c*/ 	.word	0x000000ff
        /*0150*/ 	.word	0x00000030
        /*0154*/ 	.short	0x0100
        /*0156*/ 	.byte	0x08
	.zero		1


	//   ....[13]....
        /*0158*/ 	.word	0x00000350
        /*015c*/ 	.word	0x000000ff
        /*0160*/ 	.word	0x00000078
        /*0164*/ 	.short	0x0100
        /*0166*/ 	.byte	0x08
	.zero		1


	//   ....[14]....
        /*0168*/ 	.word	0x00000360
        /*016c*/ 	.word	0x000000ff
        /*0170*/ 	.word	0x00000038
        /*0174*/ 	.short	0x0100
        /*0176*/ 	.byte	0x08
	.zero		1


	//   ....[15]....
        /*0178*/ 	.word	0x00000370
        /*017c*/ 	.word	0x000000ff
        /*0180*/ 	.word	0x00000080
        /*0184*/ 	.short	0x0100
        /*0186*/ 	.byte	0x08
	.zero		1


	//   ....[16]....
        /*0188*/ 	.word	0x00000380
        /*018c*/ 	.word	0x000000ff
        /*0190*/ 	.word	0x00000040
        /*0194*/ 	.short	0x0100
        /*0196*/ 	.byte	0x08
	.zero		1


	//   ....[17]....
        /*0198*/ 	.word	0x00000390
        /*019c*/ 	.word	0x000000ff
        /*01a0*/ 	.word	0x00000088
        /*01a4*/ 	.short	0x0100
        /*01a6*/ 	.byte	0x08
	.zero		1


	//   ....[18]....
        /*01a8*/ 	.word	0x000007c0
        /*01ac*/ 	.word	0x000000ff
        /*01b0*/ 	.word	0x000000a0
        /*01b4*/ 	.short	0x0100
        /*01b6*/ 	.byte	0x06
	.zero		1


	//   ....[19]....
        /*01b8*/ 	.word	0x00000850
        /*01bc*/ 	.word	0x000000ff
        /*01c0*/ 	.word	0x000000a8
        /*01c4*/ 	.short	0x0100
        /*01c6*/ 	.byte	0x06
	.zero		1


	//   ....[20]....
        /*01c8*/ 	.word	0x00001580
        /*01cc*/ 	.word	0x00000003
        /*01d0*/ 	.word	0x00000000
        /*01d4*/ 	.short	0x010a
        /*01d6*/ 	.byte	0x3f
	.zero		1


	//   ....[21]....
        /*01d8*/ 	.word	0x000015c0
        /*01dc*/ 	.word	0x00000003
        /*01e0*/ 	.word	0x00000000
        /*01e4*/ 	.short	0x010a
        /*01e6*/ 	.byte	0x3f
	.zero		1


	//   ....[22]....
        /*01e8*/ 	.word	0x00001990
        /*01ec*/ 	.word	0x00000005
        /*01f0*/ 	.word	0x00000000
        /*01f4*/ 	.short	0x010a
        /*01f6*/ 	.byte	0x3f
	.zero		1


	//   ....[23]....
        /*01f8*/ 	.word	0x000019d0
        /*01fc*/ 	.word	0x00000005
        /*0200*/ 	.word	0x00000000
        /*0204*/ 	.short	0x010a
        /*0206*/ 	.byte	0x3f
	.zero		1


	//   ....[24]....
        /*0208*/ 	.word	0x00001c30
        /*020c*/ 	.word	0x00000005
        /*0210*/ 	.word	0x00000000
        /*0214*/ 	.short	0x0101
        /*0216*/ 	.byte	0x3f
	.zero		1


	//   ....[25]....
        /*0218*/ 	.word	0x00001e50
        /*021c*/ 	.word	0x00000003
        /*0220*/ 	.word	0x00000000
        /*0224*/ 	.short	0x0101
        /*0226*/ 	.byte	0x3f
	.zero		1


	//   ....[26]....
        /*0228*/ 	.word	0x00005330
        /*022c*/ 	.word	0x00000017
        /*0230*/ 	.word	0x00000048
        /*0234*/ 	.short	0x010a
        /*0236*/ 	.byte	0x3f
	.zero		1


	//   ....[27]....
        /*0238*/ 	.word	0x000056a0
        /*023c*/ 	.word	0x00000003
        /*0240*/ 	.word	0x000000a8
        /*0244*/ 	.short	0x0101
        /*0246*/ 	.byte	0x3f
	.zero		1


	//   ....[28]....
        /*0248*/ 	.word	0x00005e00
        /*024c*/ 	.word	0x00000007
        /*0250*/ 	.word	0x00000000
        /*0254*/ 	.short	0x010a
        /*0256*/ 	.byte	0x3f
	.zero		1


	//   ....[29]....
        /*0258*/ 	.word	0x00005e80
        /*025c*/ 	.word	0x00000008
        /*0260*/ 	.word	0x00000000
        /*0264*/ 	.short	0x010a
        /*0266*/ 	.byte	0x3f
	.zero		1


	//   ....[30]....
        /*0268*/ 	.word	0x00005f10
        /*026c*/ 	.word	0x00000009
        /*0270*/ 	.word	0x00000000
        /*0274*/ 	.short	0x010a
        /*0276*/ 	.byte	0x3f
	.zero		1


	//   ....[31]....
        /*0278*/ 	.word	0x00005fa0
        /*027c*/ 	.word	0x00000008
        /*0280*/ 	.word	0x00000000
        /*0284*/ 	.short	0x010a
        /*0286*/ 	.byte	0x3f
	.zero		1


	//   ....[32]....
        /*0288*/ 	.word	0x00006030
        /*028c*/ 	.word	0x00000009
        /*0290*/ 	.word	0x00000000
        /*0294*/ 	.short	0x010a
        /*0296*/ 	.byte	0x3f
	.zero		1


	//   ....[33]....
        /*0298*/ 	.word	0x000060c0
        /*029c*/ 	.word	0x00000008
        /*02a0*/ 	.word	0x00000000
        /*02a4*/ 	.short	0x010a
        /*02a6*/ 	.byte	0x3f
	.zero		1


	//   ....[34]....
        /*02a8*/ 	.word	0x00006150
        /*02ac*/ 	.word	0x00000009
        /*02b0*/ 	.word	0x00000000
        /*02b4*/ 	.short	0x010a
        /*02b6*/ 	.byte	0x3f
	.zero		1


	//   ....[35]....
        /*02b8*/ 	.word	0x000061e0
        /*02bc*/ 	.word	0x00000006
        /*02c0*/ 	.word	0x00000000
        /*02c4*/ 	.short	0x010a
        /*02c6*/ 	.byte	0x3f
	.zero		1


	//   ....[36]....
        /*02c8*/ 	.word	0x00006270
        /*02cc*/ 	.word	0x00000003
        /*02d0*/ 	.word	0x00000000
        /*02d4*/ 	.short	0x010a
        /*02d6*/ 	.byte	0x3f
	.zero		1


	//   ....[37]....
        /*02d8*/ 	.word	0x000062d0
        /*02dc*/ 	.word	0x00000003
        /*02e0*/ 	.word	0x00000000
        /*02e4*/ 	.short	0x010a
        /*02e6*/ 	.byte	0x3f
	.zero		1


	//   ....[38]....
        /*02e8*/ 	.word	0x00006320
        /*02ec*/ 	.word	0x00000005
        /*02f0*/ 	.word	0x00000000
        /*02f4*/ 	.short	0x010a
        /*02f6*/ 	.byte	0x3f
	.zero		1


	//   ....[39]....
        /*02f8*/ 	.word	0x000063f0
        /*02fc*/ 	.word	0x00000017
        /*0300*/ 	.word	0x00000048
        /*0304*/ 	.short	0x010a
        /*0306*/ 	.byte	0x3f
	.zero		1


	//   ....[40]....
        /*0308*/ 	.word	0x000064c0
        /*030c*/ 	.word	0x00000007
        /*0310*/ 	.word	0x00000000
        /*0314*/ 	.short	0x010a
        /*0316*/ 	.byte	0x3f
	.zero		1


	//   ....[41]....
        /*0318*/ 	.word	0x00006510
        /*031c*/ 	.word	0x00000008
        /*0320*/ 	.word	0x00000000
        /*0324*/ 	.short	0x010a
        /*0326*/ 	.byte	0x3f
	.zero		1


	//   ....[42]....
        /*0328*/ 	.word	0x00006560
        /*032c*/ 	.word	0x00000009
        /*0330*/ 	.word	0x00000000
        /*0334*/ 	.short	0x010a
        /*0336*/ 	.byte	0x3f
	.zero		1


	//   ....[43]....
        /*0338*/ 	.word	0x000065b0
        /*033c*/ 	.word	0x00000008
        /*0340*/ 	.word	0x00000000
        /*0344*/ 	.short	0x010a
        /*0346*/ 	.byte	0x3f
	.zero		1


	//   ....[44]....
        /*0348*/ 	.word	0x00006600
        /*034c*/ 	.word	0x00000009
        /*0350*/ 	.word	0x00000000
        /*0354*/ 	.short	0x010a
        /*0356*/ 	.byte	0x3f
	.zero		1


	//   ....[45]....
        /*0358*/ 	.word	0x00006650
        /*035c*/ 	.word	0x00000008
        /*0360*/ 	.word	0x00000000
        /*0364*/ 	.short	0x010a
        /*0366*/ 	.byte	0x3f
	.zero		1


	//   ....[46]....
        /*0368*/ 	.word	0x000066a0
        /*036c*/ 	.word	0x00000009
        /*0370*/ 	.word	0x00000000
        /*0374*/ 	.short	0x010a
        /*0376*/ 	.byte	0x3f
	.zero		1


	//   ....[47]....
        /*0378*/ 	.word	0x000066f0
        /*037c*/ 	.word	0x00000006
        /*0380*/ 	.word	0x00000000
        /*0384*/ 	.short	0x010a
        /*0386*/ 	.byte	0x3f
	.zero		1


	//----- nvinfo : EIATTR_NUM_MBARRIERS
	.align		4
.L_35:
        /*0388*/ 	.byte	0x03, 0x38
        /*038a*/ 	.short	0x0014


	//----- nvinfo : EIATTR_EXIT_INSTR_OFFSETS
	.align		4
        /*038c*/ 	.byte	0x04, 0x1c
        /*038e*/ 	.short	(.L_37 - .L_36)


	//   ....[0]....
.L_36:
        /*0390*/ 	.word	0x00000a20


	//   ....[1]....
        /*0394*/ 	.word	0x00001230


	//   ....[2]....
        /*0398*/ 	.word	0x00004a40


	//   ....[3]....
        /*039c*/ 	.word	0x00004fa0


	//   ....[4]....
        /*03a0*/ 	.word	0x000062c0


	//----- nvinfo : EIATTR_MAX_THREADS
	.align		4
.L_37:
        /*03a4*/ 	.byte	0x04, 0x05
        /*03a6*/ 	.short	(.L_39 - .L_38)
.L_38:
        /*03a8*/ 	.word	0x00000180
        /*03ac*/ 	.word	0x00000001
        /*03b0*/ 	.word	0x00000001


	//----- nvinfo : EIATTR_CRS_STACK_SIZE
	.align		4
.L_39:
        /*03b4*/ 	.byte	0x04, 0x1e
        /*03b6*/ 	.short	(.L_41 - .L_40)
.L_40:
        /*03b8*/ 	.word	0x00000000


	//----- nvinfo : EIATTR_CBANK_PARAM_SIZE
	.align		4
.L_41:
        /*03bc*/ 	.byte	0x03, 0x19
        /*03be*/ 	.short	0x0470


	//----- nvinfo : EIATTR_PARAM_CBANK
	.align		4
        /*03c0*/ 	.byte	0x04, 0x0a
        /*03c2*/ 	.short	(.L_43 - .L_42)
	.align		4
.L_42:
        /*03c4*/ 	.word	index@(.nv.constant0._ZN7cutlass13device_kernelINS_4gemm6kernel13GemmUniversalIN4cute5tupleIJiiiiEEENS1_10collective13CollectiveMmaINS1_34MainloopSm90TmaGmmaWarpSpecializedILi9ENS5_IJNS4_1CILi8EEENSA_ILi1EEESC_EEENS1_35KernelTmaWarpSpecializedCooperativeEEENS5_IJNSA_ILi128EEENSA_ILi64EEENSA_ILi32EEEEEENS_10tfloat32_tENS5_IJlSC_lEEESK_SL_NS4_8TiledMMAINS4_8MMA_AtomIJNS4_4SM904GMMA29MMA_64x64x8_F32TF32TF32_SS_TNILNSP_7ScaleInE1ELSR_1EEEEEENS4_6LayoutINS5_IJNSA_ILi2EEESC_SC_EEENS5_IJSC_NSA_ILi0EEESX_EEEEENS5_IJNS4_10UnderscoreES10_S10_EEEEENS4_13SM90_TMA_LOADENS4_14ComposedLayoutINS4_7SwizzleILi3ELi4ELi3EEENS4_18smem_ptr_flag_bitsILi32EEENSU_INS5_IJSB_SI_EEENS5_IJSI_SC_EEEEEEEvNS4_8identityENS4_23SM90_TMA_LOAD_MULTICASTES1C_vS1D_EENS_8epilogue10collective6detail29Sm90TmaWarpSpecializedAdapterINS1H_15DefaultEpilogueISK_SL_SL_NS1G_6thread17LinearCombinationISK_Li1EffLNS1L_9ScaleType4KindE0ELNS_15FloatRoundStyleE2ESK_EENS1_15EpilogueDefaultEEEEEvvEEEEvNT_6ParamsE)
        /*03c8*/ 	.short	0x0210
        /*03ca*/ 	.short	0x0470


	//----- nvinfo : EIATTR_SW_WAR
	.align		4
.L_43:
        /*03cc*/ 	.byte	0x04, 0x36
        /*03ce*/ 	.short	(.L_45 - .L_44)
.L_44:
        /*03d0*/ 	.word	0x00000008
.L_45:


//--------------------- .nv.callgraph             --------------------------
	.section	.nv.callgraph,"",@"SHT_CUDA_CALLGRAPH"
	.align	4
	.sectionentsize	8
	.align		4
        /*0000*/ 	.word	0x00000000
	.align		4
        /*0004*/ 	.word	0xffffffff
	.align		4
        /*0008*/ 	.word	index@(_ZN7cutlass13device_kernelINS_4gemm6kernel13GemmUniversalIN4cute5tupleIJiiiiEEENS1_10collective13CollectiveMmaINS1_34MainloopSm90TmaGmmaWarpSpecializedILi9ENS5_IJNS4_1CILi8EEENSA_ILi1EEESC_EEENS1_35KernelTmaWarpSpecializedCooperativeEEENS5_IJNSA_ILi128EEENSA_ILi64EEENSA_ILi32EEEEEENS_10tfloat32_tENS5_IJlSC_lEEESK_SL_NS4_8TiledMMAINS4_8MMA_AtomIJNS4_4SM904GMMA29MMA_64x64x8_F32TF32TF32_SS_TNILNSP_7ScaleInE1ELSR_1EEEEEENS4_6LayoutINS5_IJNSA_ILi2EEESC_SC_EEENS5_IJSC_NSA_ILi0EEESX_EEEEENS5_IJNS4_10UnderscoreES10_S10_EEEEENS4_13SM90_TMA_LOADENS4_14ComposedLayoutINS4_7SwizzleILi3ELi4ELi3EEENS4_18smem_ptr_flag_bitsILi32EEENSU_INS5_IJSB_SI_EEENS5_IJSI_SC_EEEEEEEvNS4_8identityENS4_23SM90_TMA_LOAD_MULTICASTES1C_vS1D_EENS_8epilogue10collective6detail29Sm90TmaWarpSpecializedAdapterINS1H_15DefaultEpilogueISK_SL_SL_NS1G_6thread17LinearCombinationISK_Li1EffLNS1L_9ScaleType4KindE0ELNS_15FloatRoundStyleE2ESK_EENS1_15EpilogueDefaultEEEEEvvEEEEvNT_6ParamsE)
	.align		4
        /*000c*/ 	.word	index@(__assertfail)
	.align		4
        /*0010*/ 	.word	0x00000000
	.align		4
        /*0014*/ 	.word	0xfffffffe
	.align		4
        /*0018*/ 	.word	0x00000000
	.align		4
        /*001c*/ 	.word	0xfffffffd
	.align		4
        /*0020*/ 	.word	0x00000000
	.align		4
        /*0024*/ 	.word	0xfffffffc


//--------------------- .nv.constant4             --------------------------
	.section	.nv.constant4,"a",@progbits
	.align	8
	.align		8
.nv.constant4:
        /*0000*/ 	.dword	__assertfail
	.align		8
        /*0008*/ 	.dword	__unnamed_1
	.align		8
        /*0010*/ 	.dword	_ZN40_INTERNAL_5594a828_4_k_cu_e388956c_281944cuda3std3__45__cpo5beginE
	.align		8
        /*0018*/ 	.dword	_ZN40_INTERNAL_5594a828_4_k_cu_e388956c_281944cuda3std3__45__cpo3endE
	.align		8
        /*0020*/ 	.dword	_ZN40_INTERNAL_5594a828_4_k_cu_e388956c_281944cuda3std3__45__cpo6cbeginE
	.align		8
        /*0028*/ 	.dword	_ZN40_INTERNAL_5594a828_4_k_cu_e388956c_281944cuda3std3__45__cpo4cendE
	.align		8
        /*0030*/ 	.dword	_ZN40_INTERNAL_5594a828_4_k_cu_e388956c_281944cuda3std3__442_GLOBAL__N__5594a828_4_k_cu_e388956c_281946ignoreE
	.align		8
        /*0038*/ 	.dword	_ZN40_INTERNAL_5594a828_4_k_cu_e388956c_281944cuda3std3__419piecewise_constructE
	.align		8
        /*0040*/ 	.dword	_ZN40_INTERNAL_5594a828_4_k_cu_e388956c_281944cuda3std3__48in_placeE
	.align		8
        /*0048*/ 	.dword	_ZN40_INTERNAL_5594a828_4_k_cu_e388956c_281944cuda3std6ranges3__45__cpo4swapE
	.align		8
        /*0050*/ 	.dword	_ZN40_INTERNAL_5594a828_4_k_cu_e388956c_281944cuda3std6ranges3__45__cpo9iter_moveE
	.align		8
        /*0058*/ 	.dword	_ZN40_INTERNAL_5594a828_4_k_cu_e388956c_281944cute7productE
	.align		8
        /*0060*/ 	.dword	_ZN40_INTERNAL_5594a828_4_k_cu_e388956c_281944cute1_E
	.align		8
        /*0068*/ 	.dword	$str$22
	.align		8
        /*0070*/ 	.dword	$str$23


//--------------------- .text._ZN7cutlass13device_kernelINS_4gemm6kernel13GemmUniversalIN4cute5tupleIJiiiiEEENS1_10collective13CollectiveMmaINS1_34MainloopSm90TmaGmmaWarpSpecializedILi9ENS5_IJNS4_1CILi8EEENSA_ILi1EEESC_EEENS1_35KernelTmaWarpSpecializedCooperativeEEENS5_IJNSA_ILi128EEENSA_ILi64EEENSA_ILi32EEEEEENS_10tfloat32_tENS5_IJlSC_lEEESK_SL_NS4_8TiledMMAINS4_8MMA_AtomIJNS4_4SM904GMMA29MMA_64x64x8_F32TF32TF32_SS_TNILNSP_7ScaleInE1ELSR_1EEEEEENS4_6LayoutINS5_IJNSA_ILi2EEESC_SC_EEENS5_IJSC_NSA_ILi0EEESX_EEEEENS5_IJNS4_10UnderscoreES10_S10_EEEEENS4_13SM90_TMA_LOADENS4_14ComposedLayoutINS4_7SwizzleILi3ELi4ELi3EEENS4_18smem_ptr_flag_bitsILi32EEENSU_INS5_IJSB_SI_EEENS5_IJSI_SC_EEEEEEEvNS4_8identityENS4_23SM90_TMA_LOAD_MULTICASTES1C_vS1D_EENS_8epilogue10collective6detail29Sm90TmaWarpSpecializedAdapterINS1H_15DefaultEpilogueISK_SL_SL_NS1G_6thread17LinearCombinationISK_Li1EffLNS1L_9ScaleType4KindE0ELNS_15FloatRoundStyleE2ESK_EENS1_15EpilogueDefaultEEEEEvvEEEEvNT_6ParamsE --------------------------
	.section	.text._ZN7cutlass13device_kernelINS_4gemm6kernel13GemmUniversalIN4cute5tupleIJiiiiEEENS1_10collective13CollectiveMmaINS1_34MainloopSm90TmaGmmaWarpSpecializedILi9ENS5_IJNS4_1CILi8EEENSA_ILi1EEESC_EEENS1_35KernelTmaWarpSpecializedCooperativeEEENS5_IJNSA_ILi128EEENSA_ILi64EEENSA_ILi32EEEEEENS_10tfloat32_tENS5_IJlSC_lEEESK_SL_NS4_8TiledMMAINS4_8MMA_AtomIJNS4_4SM904GMMA29MMA_64x64x8_F32TF32TF32_SS_TNILNSP_7ScaleInE1ELSR_1EEEEEENS4_6LayoutINS5_IJNSA_ILi2EEESC_SC_EEENS5_IJSC_NSA_ILi0EEESX_EEEEENS5_IJNS4_10UnderscoreES10_S10_EEEEENS4_13SM90_TMA_LOADENS4_14ComposedLayoutINS4_7SwizzleILi3ELi4ELi3EEENS4_18smem_ptr_flag_bitsILi32EEENSU_INS5_IJSB_SI_EEENS5_IJSI_SC_EEEEEEEvNS4_8identityENS4_23SM90_TMA_LOAD_MULTICASTES1C_vS1D_EENS_8epilogue10collective6detail29Sm90TmaWarpSpecializedAdapterINS1H_15DefaultEpilogueISK_SL_SL_NS1G_6thread17LinearCombinationISK_Li1EffLNS1L_9ScaleType4KindE0ELNS_15FloatRoundStyleE2ESK_EENS1_15EpilogueDefaultEEEEEvvEEEEvNT_6ParamsE,"ax",@progbits
	.align	128
.text._ZN7cutlass13device_kernelINS_4gemm6kernel13GemmUniversalIN4cute5tupleIJiiiiEEENS1_10collective13CollectiveMmaINS1_34MainloopSm90TmaGmmaWarpSpecializedILi9ENS5_IJNS4_1CILi8EEENSA_ILi1EEESC_EEENS1_35KernelTmaWarpSpecializedCooperativeEEENS5_IJNSA_ILi128EEENSA_ILi64EEENSA_ILi32EEEEEENS_10tfloat32_tENS5_IJlSC_lEEESK_SL_NS4_8TiledMMAINS4_8MMA_AtomIJNS4_4SM904GMMA29MMA_64x64x8_F32TF32TF32_SS_TNILNSP_7ScaleInE1ELSR_1EEEEEENS4_6LayoutINS5_IJNSA_ILi2EEESC_SC_EEENS5_IJSC_NSA_ILi0EEESX_EEEEENS5_IJNS4_10UnderscoreES10_S10_EEEEENS4_13SM90_TMA_LOADENS4_14ComposedLayoutINS4_7SwizzleILi3ELi4ELi3EEENS4_18smem_ptr_flag_bitsILi32EEENSU_INS5_IJSB_SI_EEENS5_IJSI_SC_EEEEEEEvNS4_8identityENS4_23SM90_TMA_LOAD_MULTICASTES1C_vS1D_EENS_8epilogue10collective6detail29Sm90TmaWarpSpecializedAdapterINS1H_15DefaultEpilogueISK_SL_SL_NS1G_6thread17LinearCombinationISK_Li1EffLNS1L_9ScaleType4KindE0ELNS_15FloatRoundStyleE2ESK_EENS1_15EpilogueDefaultEEEEEvvEEEEvNT_6ParamsE:
        .type           _ZN7cutlass13device_kernelINS_4gemm6kernel13GemmUniversalIN4cute5tupleIJiiiiEEENS1_10collective13CollectiveMmaINS1_34MainloopSm90TmaGmmaWarpSpecializedILi9ENS5_IJNS4_1CILi8EEENSA_ILi1EEESC_EEENS1_35KernelTmaWarpSpecializedCooperativeEEENS5_IJNSA_ILi128EEENSA_ILi64EEENSA_ILi32EEEEEENS_10tfloat32_tENS5_IJlSC_lEEESK_SL_NS4_8TiledMMAINS4_8MMA_AtomIJNS4_4SM904GMMA29MMA_64x64x8_F32TF32TF32_SS_TNILNSP_7ScaleInE1ELSR_1EEEEEENS4_6LayoutINS5_IJNSA_ILi2EEESC_SC_EEENS5_IJSC_NSA_ILi0EEESX_EEEEENS5_IJNS4_10UnderscoreES10_S10_EEEEENS4_13SM90_TMA_LOADENS4_14ComposedLayoutINS4_7SwizzleILi3ELi4ELi3EEENS4_18smem_ptr_flag_bitsILi32EEENSU_INS5_IJSB_SI_EEENS5_IJSI_SC_EEEEEEEvNS4_8identityENS4_23SM90_TMA_LOAD_MULTICASTES1C_vS1D_EENS_8epilogue10collective6detail29Sm90TmaWarpSpecializedAdapterINS1H_15DefaultEpilogueISK_SL_SL_NS1G_6thread17LinearCombinationISK_Li1EffLNS1L_9ScaleType4KindE0ELNS_15FloatRoundStyleE2ESK_EENS1_15EpilogueDefaultEEEEEvvEEEEvNT_6ParamsE,@function
        .size           _ZN7cutlass13device_kernelINS_4gemm6kernel13GemmUniversalIN4cute5tupleIJiiiiEEENS1_10collective13CollectiveMmaINS1_34MainloopSm90TmaGmmaWarpSpecializedILi9ENS5_IJNS4_1CILi8EEENSA_ILi1EEESC_EEENS1_35KernelTmaWarpSpecializedCooperativeEEENS5_IJNSA_ILi128EEENSA_ILi64EEENSA_ILi32EEEEEENS_10tfloat32_tENS5_IJlSC_lEEESK_SL_NS4_8TiledMMAINS4_8MMA_AtomIJNS4_4SM904GMMA29MMA_64x64x8_F32TF32TF32_SS_TNILNSP_7ScaleInE1ELSR_1EEEEEENS4_6LayoutINS5_IJNSA_ILi2EEESC_SC_EEENS5_IJSC_NSA_ILi0EEESX_EEEEENS5_IJNS4_10UnderscoreES10_S10_EEEEENS4_13SM90_TMA_LOADENS4_14ComposedLayoutINS4_7SwizzleILi3ELi4ELi3EEENS4_18smem_ptr_flag_bitsILi32EEENSU_INS5_IJSB_SI_EEENS5_IJSI_SC_EEEEEEEvNS4_8identityENS4_23SM90_TMA_LOAD_MULTICASTES1C_vS1D_EENS_8epilogue10collective6detail29Sm90TmaWarpSpecializedAdapterINS1H_15DefaultEpilogueISK_SL_SL_NS1G_6thread17LinearCombinationISK_Li1EffLNS1L_9ScaleType4KindE0ELNS_15FloatRoundStyleE2ESK_EENS1_15EpilogueDefaultEEEEEvvEEEEvNT_6ParamsE,(.L_x_146 - _ZN7cutlass13device_kernelINS_4gemm6kernel13GemmUniversalIN4cute5tupleIJiiiiEEENS1_10collective13CollectiveMmaINS1_34MainloopSm90TmaGmmaWarpSpecializedILi9ENS5_IJNS4_1CILi8EEENSA_ILi1EEESC_EEENS1_35KernelTmaWarpSpecializedCooperativeEEENS5_IJNSA_ILi128EEENSA_ILi64EEENSA_ILi32EEEEEENS_10tfloat32_tENS5_IJlSC_lEEESK_SL_NS4_8TiledMMAINS4_8MMA_AtomIJNS4_4SM904GMMA29MMA_64x64x8_F32TF32TF32_SS_TNILNSP_7ScaleInE1ELSR_1EEEEEENS4_6LayoutINS5_IJNSA_ILi2EEESC_SC_EEENS5_IJSC_NSA_ILi0EEESX_EEEEENS5_IJNS4_10UnderscoreES10_S10_EEEEENS4_13SM90_TMA_LOADENS4_14ComposedLayoutINS4_7SwizzleILi3ELi4ELi3EEENS4_18smem_ptr_flag_bitsILi32EEENSU_INS5_IJSB_SI_EEENS5_IJSI_SC_EEEEEEEvNS4_8identityENS4_23SM90_TMA_LOAD_MULTICASTES1C_vS1D_EENS_8epilogue10collective6detail29Sm90TmaWarpSpecializedAdapterINS1H_15DefaultEpilogueISK_SL_SL_NS1G_6thread17LinearCombinationISK_Li1EffLNS1L_9ScaleType4KindE0ELNS_15FloatRoundStyleE2ESK_EENS1_15EpilogueDefaultEEEEEvvEEEEvNT_6ParamsE)
        .other          _ZN7cutlass13device_kernelINS_4gemm6kernel13GemmUniversalIN4cute5tupleIJiiiiEEENS1_10collective13CollectiveMmaINS1_34MainloopSm90TmaGmmaWarpSpecializedILi9ENS5_IJNS4_1CILi8EEENSA_ILi1EEESC_EEENS1_35KernelTmaWarpSpecializedCooperativeEEENS5_IJNSA_ILi128EEENSA_ILi64EEENSA_ILi32EEEEEENS_10tfloat32_tENS5_IJlSC_lEEESK_SL_NS4_8TiledMMAINS4_8MMA_AtomIJNS4_4SM904GMMA29MMA_64x64x8_F32TF32TF32_SS_TNILNSP_7ScaleInE1ELSR_1EEEEEENS4_6LayoutINS5_IJNSA_ILi2EEESC_SC_EEENS5_IJSC_NSA_ILi0EEESX_EEEEENS5_IJNS4_10UnderscoreES10_S10_EEEEENS4_13SM90_TMA_LOADENS4_14ComposedLayoutINS4_7SwizzleILi3ELi4ELi3EEENS4_18smem_ptr_flag_bitsILi32EEENSU_INS5_IJSB_SI_EEENS5_IJSI_SC_EEEEEEEvNS4_8identityENS4_23SM90_TMA_LOAD_MULTICASTES1C_vS1D_EENS_8epilogue10collective6detail29Sm90TmaWarpSpecializedAdapterINS1H_15DefaultEpilogueISK_SL_SL_NS1G_6thread17LinearCombinationISK_Li1EffLNS1L_9ScaleType4KindE0ELNS_15FloatRoundStyleE2ESK_EENS1_15EpilogueDefaultEEEEEvvEEEEvNT_6ParamsE,@"STO_CUDA_ENTRY STV_DEFAULT"
_ZN7cutlass13device_kernelINS_4gemm6kernel13GemmUniversalIN4cute5tupleIJiiiiEEENS1_10collective13CollectiveMmaINS1_34MainloopSm90TmaGmmaWarpSpecializedILi9ENS5_IJNS4_1CILi8EEENSA_ILi1EEESC_EEENS1_35KernelTmaWarpSpecializedCooperativeEEENS5_IJNSA_ILi128EEENSA_ILi64EEENSA_ILi32EEEEEENS_10tfloat32_tENS5_IJlSC_lEEESK_SL_NS4_8TiledMMAINS4_8MMA_AtomIJNS4_4SM904GMMA29MMA_64x64x8_F32TF32TF32_SS_TNILNSP_7ScaleInE1ELSR_1EEEEEENS4_6LayoutINS5_IJNSA_ILi2EEESC_SC_EEENS5_IJSC_NSA_ILi0EEESX_EEEEENS5_IJNS4_10UnderscoreES10_S10_EEEEENS4_13SM90_TMA_LOADENS4_14ComposedLayoutINS4_7SwizzleILi3ELi4ELi3EEENS4_18smem_ptr_flag_bitsILi32EEENSU_INS5_IJSB_SI_EEENS5_IJSI_SC_EEEEEEEvNS4_8identityENS4_23SM90_TMA_LOAD_MULTICASTES1C_vS1D_EENS_8epilogue10collective6detail29Sm90TmaWarpSpecializedAdapterINS1H_15DefaultEpilogueISK_SL_SL_NS1G_6thread17LinearCombinationISK_Li1EffLNS1L_9ScaleType4KindE0ELNS_15FloatRoundStyleE2ESK_EENS1_15EpilogueDefaultEEEEEvvEEEEvNT_6ParamsE:
[----:B------:R-:W0:Y:S01]  /*0000*/  LDC R1, c[0x0][0x28] ;  /* 0x00000a00ff017b82 */ /* 0x000e220000000800 */
[----:B------:R-:W1:Y:S01]  /*0010*/  S2R R18, SR_TID.X ;  /* 0x0000000000127919 */ /* 0x000e620000002100 */
[----:B------:R-:W-:Y:S01]  /*0020*/  ELECT P0, URZ, PT ;  /* 0x00000000003f782f */ /* 0x000fe20003800000 */
[----:B------:R-:W-:Y:S01]  /*0030*/  BSSY B0, `(.L_x_0) ;  /* 0x000000f000007945 */ /* 0x000fe20003800000 */
[--C-:B-1----:R-:W-:Y:S02]  /*0040*/  SHF.R.U32.HI R0, RZ, 0x5, R18.reuse ;  /* 0x00000005ff007819 */ /* 0x102fe40000011612 */
[----:B------:R-:W-:-:S03]  /*0050*/  SHF.R.U32.HI R3, RZ, 0x7, R18 ;  /* 0x00000007ff037819 */ /* 0x000fc60000011612 */
[----:B------:R-:W1:Y:S04]  /*0060*/  SHFL.IDX PT, R2, R0, RZ, 0x1f ;  /* 0x00001fff00027589 */ /* 0x000e6800000e0000 */
[----:B------:R2:W3:Y:S01]  /*0070*/  SHFL.IDX PT, R5, R3, RZ, 0x1f ;  /* 0x00001fff03057589 */ /* 0x0004e200000e0000 */
[----:B-1----:R-:W-:-:S13]  /*0080*/  ISETP.NE.OR P0, PT, R2, RZ, !P0 ;  /* 0x000000ff0200720c */ /* 0x002fda0004705670 */
[----:B0-23--:R-:W-:Y:S05]  /*0090*/  @P0 BRA `(.L_x_1) ;  /* 0x0000000000200947 */ /* 0x00dfea0003800000 */
[----:B------:R-:W-:Y:S02]  /*00a0*/  ULDC.64 UR4, c[0x0][0x198] ;  /* 0x0000660000047ab9 */ /* 0x000fe40000000a00 */
[----:B------:R-:W-:Y:S02]  /*00b0*/  UIADD3 UR6, UP0, UR4, 0xf0, URZ ;  /* 0x000000f004067890 */ /* 0x000fe4000ff1e03f */
[----:B------:R-:W-:Y:S02]  /*00c0*/  UIADD3 UR4, UP1, UR4, 0x1f0, URZ ;  /* 0x000001f004047890 */ /* 0x000fe4000ff3e03f */
[----:B------:R-:W-:Y:S02]  /*00d0*/  UIADD3.X UR7, URZ, UR5, URZ, UP0, !UPT ;  /* 0x000000053f077290 */ /* 0x000fe400087fe43f */
[----:B------:R-:W-:-:S07]  /*00e0*/  UIADD3.X UR5, URZ, UR5, URZ, UP1, !UPT ;  /* 0x000000053f057290 */ /* 0x000fce0008ffe43f */
[----:B------:R0:W-:Y:S02]  /*00f0*/  UTMACCTL.PF [UR6] ;  /* 0x00000000060079b9 */ /* 0x0001e40008040000 */
[----:B------:R0:W-:Y:S02]  /*0100*/  UTMACCTL.PF [UR4] ;  /* 0x00000000040079b9 */ /* 0x0001e40008040000 */
[----:B0-----:R-:W-:Y:S01]  /*0110*/  NOP ;  /* 0x0000000000007918 */ /* 0x001fe20000000000 */
.L_x_1:
[----:B------:R-:W-:Y:S05]  /*0120*/  BSYNC B0 ;  /* 0x0000000000007941 */ /* 0x000fea0003800000 */
.L_x_0:
[----:B------:R-:W0:Y:S01]  /*0130*/  SHFL.IDX PT, R3, R0, RZ, 0x1f ;  /* 0x00001fff00037589 */ /* 0x000e2200000e0000 */
[----:B------:R-:W-:-:S04]  /*0140*/  SHF.R.S32.HI R7, RZ, 0x1f, R18 ;  /* 0x0000001fff077819 */ /* 0x000fc80000011412 */
[----:B------:R-:W-:-:S04]  /*0150*/  LEA.HI R7, R7, R18, RZ, 0x7 ;  /* 0x0000001207077211 */ /* 0x000fc800078f38ff */
[----:B------:R-:W-:Y:S02]  /*0160*/  LOP3.LUT R7, R7, 0xffffff80, RZ, 0xc0, !PT ;  /* 0xffffff8007077812 */ /* 0x000fe400078ec0ff */
[----:B0-----:R-:W-:-:S13]  /*0170*/  ISETP.NE.AND P0, PT, R3, RZ, PT ;  /* 0x000000ff0300720c */ /* 0x001fda0003f05270 */
[----:B------:R-:W-:Y:S05]  /*0180*/  @P0 BRA `(.L_x_2) ;  /* 0x00000000008c0947 */ /* 0x000fea0003800000 */
[----:B------:R-:W-:Y:S01]  /*0190*/  ELECT P0, URZ, PT ;  /* 0x00000000003f782f */ /* 0x000fe20003800000 */
[----:B------:R-:W-:-:S12]  /*01a0*/  BSSY B0, `(.L_x_2) ;  /* 0x0000021000007945 */ /* 0x000fd80003800000 */
[----:B------:R-:W-:Y:S05]  /*01b0*/  @!P0 BRA `(.L_x_3) ;  /* 0x00000000007c8947 */ /* 0x000fea0003800000 */
[----:B------:R-:W0:Y:S01]  /*01c0*/  S2UR UR8, SR_CgaCtaId ;  /* 0x00000000000879c3 */ /* 0x000e220000008800 */
[----:B------:R-:W-:Y:S01]  /*01d0*/  UMOV UR4, 0x400 ;  /* 0x0000040000047882 */ /* 0x000fe20000000000 */
[----:B------:R-:W-:Y:S01]  /*01e0*/  UMOV UR5, 0x1 ;  /* 0x0000000100057882 */ /* 0x000fe20000000000 */
[----:B------:R-:W-:Y:S02]  /*01f0*/  UMOV UR6, 0x10 ;  /* 0x0000001000067882 */ /* 0x000fe40000000000 */
[----:B------:R-:W-:-:S04]  /*0200*/  UIADD3 UR6, -UR6, 0x100000, URZ ;  /* 0x0010000006067890 */ /* 0x000fc8000fffe13f */
[----:B------:R-:W-:Y:S02]  /*0210*/  USHF.L.U32 UR7, UR6, 0xb, URZ ;  /* 0x0000000b06077899 */ /* 0x000fe4000800063f */
[----:B------:R-:W-:Y:S02]  /*0220*/  USHF.L.U32 UR6, UR6, 0x1, URZ ;  /* 0x0000000106067899 */ /* 0x000fe4000800063f */
[----:B0-----:R-:W-:Y:S02]  /*0230*/  ULEA UR8, UR8, UR4, 0x18 ;  /* 0x0000000408087291 */ /* 0x001fe4000f8ec03f */
[----:B------:R-:W-:-:S04]  /*0240*/  UIADD3 UR4, -UR5, 0x100000, URZ ;  /* 0x0010000005047890 */ /* 0x000fc8000fffe13f */
[----:B------:R-:W-:Y:S02]  /*0250*/  USHF.L.U32 UR5, UR4, 0xb, URZ ;  /* 0x0000000b04057899 */ /* 0x000fe4000800063f */
[----:B------:R-:W-:Y:S01]  /*0260*/  USHF.L.U32 UR4, UR4, 0x1, URZ ;  /* 0x0000000104047899 */ /* 0x000fe2000800063f */
[----:B------:R-:W0:Y:S11]  /*0270*/  FENCE.VIEW.ASYNC.S ;  /* 0x00000000000073c6 */ /* 0x000e360000000000 */
[----:B0-----:R0:W1:Y:S01]  /*0280*/  SYNCS.EXCH.64 URZ, [UR8], UR4 ;  /* 0x00000004083f75b2 */ /* 0x0010620008000100 */
[----:B------:R0:W2:Y:S01]  /*0290*/  SYNCS.EXCH.64 URZ, [UR8+0x48], UR6 ;  /* 0x00004806083f75b2 */ /* 0x0000a20008000100 */
[----:B------:R0:W3:Y:S01]  /*02a0*/  SYNCS.EXCH.64 URZ, [UR8+0x8], UR4 ;  /* 0x00000804083f75b2 */ /* 0x0000e20008000100 */
[----:B------:R0:W4:Y:S01]  /*02b0*/  SYNCS.EXCH.64 URZ, [UR8+0x50], UR6 ;  /* 0x00005006083f75b2 */ /* 0x0001220008000100 */
[----:B------:R0:W0:Y:S01]  /*02c0*/  SYNCS.EXCH.64 URZ, [UR8+0x10], UR4 ;  /* 0x00001004083f75b2 */ /* 0x0000220008000100 */
        /* <DEDUP_REMOVED lines=13> */
[----:B------:R-:W-:Y:S01]  /*03a0*/  NOP ;  /* 0x0000000000007918 */ /* 0x000fe20000000000 */
.L_x_3:
[----:B0-----:R-:W-:Y:S05]  /*03b0*/  BSYNC B0 ;  /* 0x0000000000007941 */ /* 0x001fea0003800000 */
.L_x_2:
[----:B------:R-:W0:Y:S01]  /*03c0*/  SHFL.IDX PT, R0, R0, RZ, 0x1f ;  /* 0x00001fff00007589 */ /* 0x000e2200000e0000 */
[----:B------:R-:W5:Y:S01]  /*03d0*/  S2UR UR8, SR_CTAID.X ;  /* 0x00000000000879c3 */ /* 0x000f620000002500 */
[----:B------:R-:W-:Y:S01]  /*03e0*/  IMAD.IADD R6, R18, 0x1, -R7 ;  /* 0x0000000112067824 */ /* 0x000fe200078e0a07 */
[----:B------:R-:W-:Y:S01]  /*03f0*/  SHF.R.S32.HI R10, RZ, 0x1f, R3 ;  /* 0x0000001fff0a7819 */ /* 0x000fe20000011403 */
[----:B------:R-:W1:Y:S01]  /*0400*/  S2R R4, SR_CTAID.Y ;  /* 0x0000000000047919 */ /* 0x000e620000002600 */
[----:B------:R-:W-:Y:S01]  /*0410*/  ELECT P0, URZ, PT ;  /* 0x00000000003f782f */ /* 0x000fe20003800000 */
[----:B------:R-:W-:Y:S01]  /*0420*/  NOP ;  /* 0x0000000000007918 */ /* 0x000fe20000000000 */
[----:B------:R-:W-:Y:S01]  /*0430*/  SHF.R.S32.HI R7, RZ, 0x1f, R6 ;  /* 0x0000001fff077819 */ /* 0x000fe20000011406 */
[----:B------:R-:W-:Y:S01]  /*0440*/  ULDC UR4, c[0x0][0x150] ;  /* 0x0000540000047ab9 */ /* 0x000fe20000000800 */
[----:B------:R-:W-:Y:S01]  /*0450*/  LEA.HI R10, R10, R3, RZ, 0x2 ;  /* 0x000000030a0a7211 */ /* 0x000fe200078f10ff */
[----:B------:R-:W2:Y:S01]  /*0460*/  LDC R9, c[0x0][0x144] ;  /* 0x00005100ff097b82 */ /* 0x000ea20000000800 */
[----:B------:R-:W-:Y:S01]  /*0470*/  LEA.HI R7, R7, R6, RZ, 0x3 ;  /* 0x0000000607077211 */ /* 0x000fe200078f18ff */
[----:B------:R-:W-:Y:S01]  /*0480*/  NOP ;  /* 0x0000000000007918 */ /* 0x000fe20000000000 */
[----:B------:R-:W-:Y:S01]  /*0490*/  LOP3.LUT R10, R10, 0x3ffffffc, RZ, 0xc0, !PT ;  /* 0x3ffffffc0a0a7812 */ /* 0x000fe200078ec0ff */
[----:B------:R-:W-:Y:S01]  /*04a0*/  IMAD.MOV.U32 R23, RZ, RZ, 0x1 ;  /* 0x00000001ff177424 */ /* 0x000fe200078e00ff */
[----:B------:R-:W-:-:S02]  /*04b0*/  SHF.R.S32.HI R8, RZ, 0x3, R7 ;  /* 0x00000003ff087819 */ /* 0x000fc40000011407 */
[----:B------:R-:W-:Y:S01]  /*04c0*/  SHF.R.S32.HI R7, RZ, 0x1f, R7 ;  /* 0x0000001fff077819 */ /* 0x000fe20000011407 */
[----:B------:R-:W-:Y:S01]  /*04d0*/  IMAD.IADD R10, R3, 0x1, -R10 ;  /* 0x00000001030a7824 */ /* 0x000fe200078e0a0a */
[----:B------:R-:W3:Y:S01]  /*04e0*/  LDC R12, c[0x0][0x140] ;  /* 0x00005000ff0c7b82 */ /* 0x000ee20000000800 */
[----:B------:R-:W-:Y:S02]  /*04f0*/  ISETP.NE.AND P3, PT, R5, RZ, PT ;  /* 0x000000ff0500720c */ /* 0x000fe40003f65270 */
[----:B------:R-:W-:Y:S02]  /*0500*/  LEA.HI R7, R7, R8, RZ, 0x2 ;  /* 0x0000000807077211 */ /* 0x000fe400078f10ff */
[----:B0-----:R-:W-:Y:S02]  /*0510*/  ISETP.NE.OR P0, PT, R0, RZ, !P0 ;  /* 0x000000ff0000720c */ /* 0x001fe40004705670 */
[----:B------:R-:W-:Y:S02]  /*0520*/  LOP3.LUT R7, R7, 0xfffffffc, RZ, 0xc0, !PT ;  /* 0xfffffffc07077812 */ /* 0x000fe400078ec0ff */
[----:B-----5:R-:W-:-:S03]  /*0530*/  I2FP.F32.U32 R0, UR8 ;  /* 0x0000000800007c45 */ /* 0x020fc60008201000 */
[----:B------:R-:W-:Y:S02]  /*0540*/  IMAD.IADD R7, R8, 0x1, -R7 ;  /* 0x0000000108077824 */ /* 0x000fe400078e0a07 */
[----:B------:R-:W-:Y:S01]  /*0550*/  FMUL R0, R0, UR4 ;  /* 0x0000000400007c20 */ /* 0x000fe20008400000 */
[----:B------:R-:W-:Y:S01]  /*0560*/  ULDC UR4, c[0x0][0x154] ;  /* 0x0000550000047ab9 */ /* 0x000fe20000000800 */
[----:B------:R-:W-:Y:S01]  /*0570*/  IMAD R7, R10, 0x4, R7 ;  /* 0x000000040a077824 */ /* 0x000fe200078e0207 */
[----:B-1----:R-:W-:Y:S01]  /*0580*/  I2FP.F32.U32 R8, R4 ;  /* 0x0000000400087245 */ /* 0x002fe20000201000 */
[----:B------:R-:W-:Y:S01]  /*0590*/  VOTEU.ALL UP0, P0 ;  /* 0x00000000003f7886 */ /* 0x000fe20000000000 */
[----:B------:R-:W-:Y:S01]  /*05a0*/  VOTEU.ALL UP1, P0 ;  /* 0x00000000003f7886 */ /* 0x000fe20000020000 */
[----:B------:R-:W0:Y:S01]  /*05b0*/  F2I.U32.TRUNC.NTZ R0, R0 ;  /* 0x0000000000007305 */ /* 0x000e22000020f000 */
[C---:B------:R-:W-:Y:S02]  /*05c0*/  IMAD.SHL.U32 R22, R7.reuse, 0x4, RZ ;  /* 0x0000000407167824 */ /* 0x040fe400078e00ff */
[----:B------:R-:W-:Y:S01]  /*05d0*/  FMUL R10, R8, UR4 ;  /* 0x00000004080a7c20 */ /* 0x000fe20008400000 */
[----:B------:R-:W1:Y:S01]  /*05e0*/  @!UP0 S2UR UR7, SR_CgaCtaId ;  /* 0x00000000000789c3 */ /* 0x000e620000008800 */
[----:B------:R-:W-:Y:S01]  /*05f0*/  UMOV UR4, 0x20 ;  /* 0x0000002000047882 */ /* 0x000fe20000000000 */
[----:B------:R-:W-:Y:S01]  /*0600*/  @!UP0 UMOV UR6, 0x400 ;  /* 0x0000040000068882 */ /* 0x000fe20000000000 */
[----:B------:R-:W-:Y:S01]  /*0610*/  LOP3.LUT R22, R7, 0xc, R22, 0x78, !PT ;  /* 0x0000000c07167812 */ /* 0x000fe200078e7816 */
[----:B------:R-:W-:-:S04]  /*0620*/  @!UP0 UIADD3 UR4, -UR4, 0x100000, URZ ;  /* 0x0010000004048890 */ /* 0x000fc8000fffe13f */
[----:B------:R-:W-:Y:S02]  /*0630*/  @!UP0 USHF.L.U32 UR5, UR4, 0xb, URZ ;  /* 0x0000000b04058899 */ /* 0x000fe4000800063f */
[----:B------:R-:W-:Y:S01]  /*0640*/  @!UP0 USHF.L.U32 UR4, UR4, 0x1, URZ ;  /* 0x0000000104048899 */ /* 0x000fe2000800063f */
[----:B------:R-:W5:Y:S01]  /*0650*/  F2I.U32.TRUNC.NTZ R10, R10 ;  /* 0x0000000a000a7305 */ /* 0x000f62000020f000 */
[----:B---3--:R-:W-:Y:S02]  /*0660*/  ISETP.EQ.U32.AND P2, PT, R12, 0x1, PT ;  /* 0x000000010c00780c */ /* 0x008fe40003f42070 */
[----:B------:R-:W-:Y:S01]  /*0670*/  SHF.R.S32.HI R3, RZ, 0x1f, R22 ;  /* 0x0000001fff037819 */ /* 0x000fe20000011416 */
[----:B------:R-:W3:Y:S01]  /*0680*/  LDC R7, c[0x0][0x148] ;  /* 0x00005200ff077b82 */ /* 0x000ee20000000800 */
[----:B0-----:R-:W-:Y:S02]  /*0690*/  IMAD.MOV R14, RZ, RZ, -R0 ;  /* 0x000000ffff0e7224 */ /* 0x001fe400078e0a00 */
[----:B------:R-:W-:-:S02]  /*06a0*/  LEA.HI R8, R3, R22, RZ, 0x3 ;  /* 0x0000001603087211 */ /* 0x000fc400078f18ff */
[----:B--2---:R-:W-:Y:S02]  /*06b0*/  IMAD R3, R9, R14, UR8 ;  /* 0x0000000809037e24 */ /* 0x004fe4000f8e020e */
[----:B------:R-:W-:Y:S02]  /*06c0*/  LOP3.LUT R11, R8, 0xfffffff8, RZ, 0xc0, !PT ;  /* 0xfffffff8080b7812 */ /* 0x000fe400078ec0ff */
[----:B------:R-:W-:Y:S01]  /*06d0*/  SHF.R.S32.HI R9, RZ, 0x1f, R2 ;  /* 0x0000001fff097819 */ /* 0x000fe20000011402 */
[----:B-----5:R-:W-:Y:S02]  /*06e0*/  IMAD.MOV R24, RZ, RZ, -R10 ;  /* 0x000000ffff187224 */ /* 0x020fe400078e0a0a */
[----:B------:R-:W-:Y:S01]  /*06f0*/  IMAD.IADD R0, R22, 0x1, -R11 ;  /* 0x0000000116007824 */ /* 0x000fe200078e0a0b */
[----:B------:R-:W-:Y:S01]  /*0700*/  LEA.HI R9, R9, R2, RZ, 0x2 ;  /* 0x0000000209097211 */ /* 0x000fe200078f10ff */
[----:B-1----:R-:W-:Y:S01]  /*0710*/  @!UP0 ULEA UR6, UR7, UR6, 0x18 ;  /* 0x0000000607068291 */ /* 0x002fe2000f8ec03f */
[----:B------:R-:W-:-:S02]  /*0720*/  VOTEU.ALL UP0, P0 ;  /* 0x00000000003f7886 */ /* 0x000fc40000000000 */
[----:B------:R-:W-:Y:S02]  /*0730*/  LOP3.LUT R9, R9, 0xfffffffc, RZ, 0xc0, !PT ;  /* 0xfffffffc09097812 */ /* 0x000fe400078ec0ff */
[----:B------:R-:W-:Y:S02]  /*0740*/  ISETP.NE.AND P4, PT, R0, R3, PT ;  /* 0x000000030000720c */ /* 0x000fe40003f85270 */
[----:B------:R-:W-:Y:S01]  /*0750*/  LOP3.LUT P0, RZ, R6, 0x7, RZ, 0xc0, !PT ;  /* 0x0000000706ff7812 */ /* 0x000fe2000780c0ff */
[----:B------:R-:W-:Y:S02]  /*0760*/  IMAD.IADD R0, R2, 0x1, -R9 ;  /* 0x0000000102007824 */ /* 0x000fe400078e0a09 */
[----:B---3--:R-:W-:Y:S01]  /*0770*/  IMAD R9, R7, R24, R4 ;  /* 0x0000001807097224 */ /* 0x008fe200078e0204 */
[----:B------:R-:W-:Y:S01]  /*0780*/  ISETP.LT.U32.AND P0, PT, R22, 0x8, !P0 ;  /* 0x000000081600780c */ /* 0x000fe20004701070 */
[----:B------:R-:W-:Y:S01]  /*0790*/  VIADD R6, R5, 0xffffffff ;  /* 0xffffffff05067836 */ /* 0x000fe20000000000 */
[----:B------:R-:W-:Y:S01]  /*07a0*/  ISETP.NE.AND P1, PT, R0, 0x3, PT ;  /* 0x000000030000780c */ /* 0x000fe20003f25270 */
[----:B------:R-:W0:Y:S02]  /*07b0*/  FENCE.VIEW.ASYNC.S ;  /* 0x00000000000073c6 */ /* 0x000e240000000000 */
[----:B0-----:R0:W1:Y:S01]  /*07c0*/  @!UP0 SYNCS.EXCH.64 URZ, [UR6+0xa0], UR4 ;  /* 0x0000a004063f85b2 */ /* 0x0010620008000100 */
[----:B------:R-:W-:-:S02]  /*07d0*/  SEL R2, RZ, 0x1, !P0 ;  /* 0x00000001ff027807 */ /* 0x000fc40004000000 */
[----:B------:R-:W-:Y:S02]  /*07e0*/  ISETP.EQ.OR P1, PT, R0, RZ, !P1 ;  /* 0x000000ff0000720c */ /* 0x000fe40004f22670 */
[----:B------:R-:W-:Y:S02]  /*07f0*/  @P4 SHF.R.S32.HI R8, RZ, 0x3, R8 ;  /* 0x00000003ff084819 */ /* 0x000fe40000011408 */
[----:B------:R-:W-:Y:S02]  /*0800*/  ISETP.EQ.AND P1, PT, R5, RZ, P1 ;  /* 0x000000ff0500720c */ /* 0x000fe40000f22270 */
[----:B------:R-:W-:Y:S02]  /*0810*/  @P4 ISETP.NE.AND P5, PT, R8, R9, PT ;  /* 0x000000090800420c */ /* 0x000fe40003fa5270 */
[----:B------:R-:W-:Y:S02]  /*0820*/  ISETP.GE.U32.AND P6, PT, R6, 0x2, PT ;  /* 0x000000020600780c */ /* 0x000fe40003fc6070 */
[----:B------:R-:W-:-:S02]  /*0830*/  @P4 SEL R23, RZ, 0x1, P5 ;  /* 0x00000001ff174807 */ /* 0x000fc40002800000 */
[----:B------:R-:W-:Y:S01]  /*0840*/  SEL R19, RZ, 0x1, !P1 ;  /* 0x00000001ff137807 */ /* 0x000fe20004800000 */
[----:B------:R0:W2:Y:S01]  /*0850*/  @!UP1 SYNCS.EXCH.64 URZ, [UR6+0xa8], UR4 ;  /* 0x0000a804063f95b2 */ /* 0x0000a20008000100 */
[----:B------:R-:W-:Y:S01]  /*0860*/  LOP3.LUT R23, R23, R2, RZ, 0xc0, !PT ;  /* 0x0000000217177212 */ /* 0x000fe200078ec0ff */
[----:B------:R-:W-:Y:S01]  /*0870*/  NOP ;  /* 0x0000000000007918 */ /* 0x000fe20000000000 */
[----:B------:R-:W-:Y:S01]  /*0880*/  SEL R19, R19, 0x2, P6 ;  /* 0x0000000213137807 */ /* 0x000fe20003000000 */
[----:B------:R-:W-:Y:S06]  /*0890*/  @!P2 BRA `(.L_x_4) ;  /* 0x000000000008a947 */ /* 0x000fec0003800000 */
[----:B-12-4-:R-:W-:Y:S01]  /*08a0*/  UCGABAR_ARV ;  /* 0x00000000000079c7 */ /* 0x016fe20008000000 */
[----:B------:R-:W-:Y:S05]  /*08b0*/  BRA `(.L_x_5) ;  /* 0x0000000000047947 */ /* 0x000fea0003800000 */
.L_x_4:
[----:B-12-4-:R-:W-:Y:S01]  /*08c0*/  NOP ;  /* 0x0000000000007918 */ /* 0x016fe20000000000 */
.L_x_5:
[----:B------:R-:W1:Y:S01]  /*08d0*/  LDC R2, c[0x0][0x65c] ;  /* 0x00019700ff027b82 */ /* 0x000e620000000800 */
[----:B------:R-:W-:Y:S02]  /*08e0*/  IMAD.U32 R8, RZ, RZ, UR8 ;  /* 0x00000008ff087e24 */ /* 0x000fe4000f8e00ff */
[----:B------:R-:W-:Y:S01]  /*08f0*/  IMAD.MOV.U32 R9, RZ, RZ, RZ ;  /* 0x000000ffff097224 */ /* 0x000fe200078e00ff */
[----:B-1----:R-:W-:-:S04]  /*0900*/  ISETP.NE.AND P1, PT, R2, 0x1, PT ;  /* 0x000000010200780c */ /* 0x002fc80003f25270 */
[----:B------:R-:W-:-:S09]  /*0910*/  P2R R5, PR, RZ, 0x2 ;  /* 0x00000002ff057803 */ /* 0x000fd20000000000 */
[----:B------:R-:W1:Y:S01]  /*0920*/  @P1 LDC R17, c[0x0][0x10] ;  /* 0x00000400ff111b82 */ /* 0x000e620000000800 */
[----:B------:R-:W-:Y:S02]  /*0930*/  @P1 IMAD.MOV.U32 R5, RZ, RZ, RZ ;  /* 0x000000ffff051224 */ /* 0x000fe400078e00ff */
[----:B------:R-:W-:-:S05]  /*0940*/  @P1 IMAD.MOV.U32 R13, RZ, RZ, RZ ;  /* 0x000000ffff0d1224 */ /* 0x000fca00078e00ff */
[----:B------:R-:W2:Y:S01]  /*0950*/  @!P1 LDC R11, c[0x0][0xc] ;  /* 0x00000300ff0b9b82 */ /* 0x000ea20000000800 */
[----:B-1----:R-:W-:-:S04]  /*0960*/  @P1 IMAD.WIDE.U32 R16, R17, UR8, R4 ;  /* 0x0000000811101c25 */ /* 0x002fc8000f8e0004 */
[----:B------:R-:W-:Y:S02]  /*0970*/  @P1 IMAD.IADD R17, R17, 0x1, R13 ;  /* 0x0000000111111824 */ /* 0x000fe400078e020d */
[----:B--2---:R-:W-:-:S04]  /*0980*/  @!P1 IMAD.WIDE.U32 R8, R4, R11, R8 ;  /* 0x0000000b04089225 */ /* 0x004fc800078e0008 */
[----:B------:R-:W-:Y:S02]  /*0990*/  @!P1 IMAD.MOV.U32 R16, RZ, RZ, R8 ;  /* 0x000000ffff109224 */ /* 0x000fe400078e0008 */
[----:B------:R-:W-:Y:S01]  /*09a0*/  @!P1 IMAD.MOV.U32 R17, RZ, RZ, R9 ;  /* 0x000000ffff119224 */ /* 0x000fe200078e0009 */
[----:B------:R-:W-:Y:S06]  /*09b0*/  @!P2 BRA `(.L_x_6) ;  /* 0x00000000000ca947 */ /* 0x000fec0003800000 */
[----:B------:R-:W-:Y:S01]  /*09c0*/  UCGABAR_WAIT ;  /* 0x0000000000007dc7 */ /* 0x000fe20008000000 */
[----:B------:R-:W-:Y:S01]  /*09d0*/  CCTL.IVALL ;  /* 0x00000000ff00798f */ /* 0x000fe20002000000 */
[----:B------:R-:W-:Y:S05]  /*09e0*/  BRA `(.L_x_7) ;  /* 0x0000000000047947 */ /* 0x000fea0003800000 */
.L_x_6:
[----:B------:R-:W-:Y:S06]  /*09f0*/  BAR.SYNC.DEFER_BLOCKING 0x0 ;  /* 0x0000000000007b1d */ /* 0x000fec0000010000 */
.L_x_7:
[----:B------:R-:W-:Y:S05]  /*0a00*/  @!P3 BRA `(.L_x_8) ;  /* 0x000000400010b947 */ /* 0x000fea0003800000 */
[----:B------:R-:W-:-:S13]  /*0a10*/  ISETP.GT.U32.AND P0, PT, R6, 0x1, PT ;  /* 0x000000010600780c */ /* 0x000fda0003f04070 */
[----:B0-----:R-:W-:Y:S05]  /*0a20*/  @P0 EXIT ;  /* 0x000000000000094d */ /* 0x001fea0003800000 */
[----:B------:R-:W-:Y:S01]  /*0a30*/  ULDC.64 UR4, c[0x0][0x650] ;  /* 0x0001940000047ab9 */ /* 0x000fe20000000a00 */
[----:B------:R-:W-:Y:S01]  /*0a40*/  PRMT R0, RZ, 0x7610, R0 ;  /* 0x00007610ff007816 */ /* 0x000fe20000000000 */
[----:B------:R-:W-:Y:S01]  /*0a50*/  IMAD.MOV.U32 R60, RZ, RZ, -0x1 ;  /* 0xffffffffff3c7424 */ /* 0x000fe200078e00ff */
[----:B------:R-:W-:Y:S01]  /*0a60*/  ISETP.GE.U32.AND P0, PT, R16, UR4, PT ;  /* 0x0000000410007c0c */ /* 0x000fe2000bf06070 */
[----:B------:R-:W-:Y:S02]  /*0a70*/  IMAD.MOV.U32 R61, RZ, RZ, -0x1 ;  /* 0xffffffffff3d7424 */ /* 0x000fe400078e00ff */
[----:B------:R-:W-:Y:S01]  /*0a80*/  IMAD.MOV.U32 R59, RZ, RZ, -0x1 ;  /* 0xffffffffff3b7424 */ /* 0x000fe200078e00ff */
[----:B------:R-:W-:-:S13]  /*0a90*/  ISETP.GE.U32.AND.EX P0, PT, R17, UR5, PT, P0 ;  /* 0x0000000511007c0c */ /* 0x000fda000bf06100 */
[----:B------:R-:W-:Y:S05]  /*0aa0*/  @P0 BRA `(.L_x_9) ;  /* 0x0000000400280947 */ /* 0x000fea0003800000 */
[----:B------:R-:W0:Y:S01]  /*0ab0*/  LDC.64 R20, c[0x0][0x628] ;  /* 0x00018a00ff147b82 */ /* 0x000e220000000a00 */
[----:B------:R-:W-:Y:S02]  /*0ac0*/  IMAD.MOV.U32 R8, RZ, RZ, R16 ;  /* 0x000000ffff087224 */ /* 0x000fe400078e0010 */
[----:B------:R-:W-:-:S05]  /*0ad0*/  IMAD.MOV.U32 R9, RZ, RZ, R17 ;  /* 0x000000ffff097224 */ /* 0x000fca00078e0011 */
[----:B------:R-:W1:Y:S08]  /*0ae0*/  LDC R0, c[0x0][0x630] ;  /* 0x00018c00ff007b82 */ /* 0x000e700000000800 */
[----:B------:R-:W2:Y:S01]  /*0af0*/  LDC.64 R26, c[0x0][0x620] ;  /* 0x00018800ff1a7b82 */ /* 0x000ea20000000a00 */
[----:B0-----:R-:W-:-:S04]  /*0b00*/  ISETP.NE.U32.AND P0, PT, R20, RZ, PT ;  /* 0x000000ff1400720c */ /* 0x001fc80003f05070 */
[----:B------:R-:W-:-:S13]  /*0b10*/  ISETP.NE.AND.EX P0, PT, R21, RZ, PT, P0 ;  /* 0x000000ff1500720c */ /* 0x000fda0003f05300 */
[----:B-12---:R-:W-:Y:S05]  /*0b20*/  @!P0 BRA `(.L_x_10) ;  /* 0x0000000000288947 */ /* 0x006fea0003800000 */
[----:B------:R-:W0:Y:S02]  /*0b30*/  LDC R13, c[0x0][0x634] ;  /* 0x00018d00ff0d7b82 */ /* 0x000e240000000800 */
[----:B0-----:R-:W-:-:S05]  /*0b40*/  IADD3 R13, P0, R16, R13, RZ ;  /* 0x0000000d100d7210 */ /* 0x001fca0007f1e0ff */
[----:B------:R-:W-:-:S04]  /*0b50*/  IMAD.X R15, RZ, RZ, R17, P0 ;  /* 0x000000ffff0f7224 */ /* 0x000fc800000e0611 */
[----:B------:R-:W-:-:S04]  /*0b60*/  IMAD.WIDE.U32 R8, R15, R20, RZ ;  /* 0x000000140f087225 */ /* 0x000fc800078e00ff */
[----:B------:R-:W-:-:S04]  /*0b70*/  IMAD.WIDE.U32 R10, P0, R13, R21, R8 ;  /* 0x000000150d0a7225 */ /* 0x000fc80007800008 */
[----:B------:R-:W-:-:S04]  /*0b80*/  IMAD.WIDE.U32 R8, R13, R20, RZ ;  /* 0x000000140d087225 */ /* 0x000fc800078e00ff */
[----:B------:R-:W-:Y:S01]  /*0b90*/  IMAD.X R13, RZ, RZ, RZ, P0 ;  /* 0x000000ffff0d7224 */ /* 0x000fe200000e06ff */
[----:B------:R-:W-:Y:S01]  /*0ba0*/  IADD3 RZ, P0, R9, R10, RZ ;  /* 0x0000000a09ff7210 */ /* 0x000fe20007f1e0ff */
[----:B------:R-:W-:-:S04]  /*0bb0*/  IMAD.MOV.U32 R12, RZ, RZ, R11 ;  /* 0x000000ffff0c7224 */ /* 0x000fc800078e000b */
[----:B------:R-:W-:-:S08]  /*0bc0*/  IMAD.WIDE.U32.X R8, R15, R21, R12, P0 ;  /* 0x000000150f087225 */ /* 0x000fd000000e040c */
.L_x_10:
[----:B------:R-:W0:Y:S01]  /*0bd0*/  LDC.64 R20, c[0x0][0x640] ;  /* 0x00019000ff147b82 */ /* 0x000e220000000a00 */
[--C-:B------:R-:W-:Y:S01]  /*0be0*/  SHF.R.U64 R59, R8, R0, R9.reuse ;  /* 0x00000000083b7219 */ /* 0x100fe20000001209 */
[----:B------:R-:W-:Y:S01]  /*0bf0*/  IMAD R28, R7, R24, R4 ;  /* 0x00000018071c7224 */ /* 0x000fe200078e0204 */
[----:B------:R-:W-:Y:S01]  /*0c00*/  SHF.R.U32.HI R0, RZ, R0, R9 ;  /* 0x00000000ff007219 */ /* 0x000fe20000011609 */
[----:B------:R-:W-:Y:S01]  /*0c10*/  IMAD.MOV.U32 R25, RZ, RZ, 0x1 ;  /* 0x00000001ff197424 */ /* 0x000fe200078e00ff */
[----:B------:R-:W-:-:S03]  /*0c20*/  IADD3 R5, P0, RZ, -R59, RZ ;  /* 0x8000003bff057210 */ /* 0x000fc60007f1e0ff */
[----:B------:R-:W1:Y:S02]  /*0c30*/  LDC R6, c[0x0][0x618] ;  /* 0x00018600ff067b82 */ /* 0x000e640000000800 */
[----:B------:R-:W-:-:S04]  /*0c40*/  IMAD.X R9, RZ, RZ, ~R0, P0 ;  /* 0x000000ffff097224 */ /* 0x000fc800000e0e00 */
[-C--:B------:R-:W-:Y:S02]  /*0c50*/  IMAD R0, R9, R26.reuse, RZ ;  /* 0x0000001a09007224 */ /* 0x080fe400078e02ff */
[----:B------:R-:W2:Y:S01]  /*0c60*/  LDC R11, c[0x0][0x608] ;  /* 0x00018200ff0b7b82 */ /* 0x000ea20000000800 */
[----:B------:R-:W-:-:S04]  /*0c70*/  IMAD.WIDE.U32 R8, R5, R26, R16 ;  /* 0x0000001a05087225 */ /* 0x000fc800078e0010 */
[----:B------:R-:W-:-:S03]  /*0c80*/  IMAD R5, R5, R27, R0 ;  /* 0x0000001b05057224 */ /* 0x000fc600078e0200 */
[----:B------:R-:W3:Y:S01]  /*0c90*/  LDC R12, c[0x0][0x658] ;  /* 0x00019600ff0c7b82 */ /* 0x000ee20000000800 */
[----:B0-----:R-:W-:Y:S01]  /*0ca0*/  ISETP.NE.U32.AND P0, PT, R20, RZ, PT ;  /* 0x000000ff1400720c */ /* 0x001fe20003f05070 */
[----:B------:R-:W-:Y:S02]  /*0cb0*/  IMAD.IADD R5, R9, 0x1, R5 ;  /* 0x0000000109057824 */ /* 0x000fe400078e0205 */
[----:B------:R-:W-:Y:S01]  /*0cc0*/  IMAD.MOV.U32 R9, RZ, RZ, -0x1 ;  /* 0xffffffffff097424 */ /* 0x000fe200078e00ff */
[----:B------:R-:W-:-:S03]  /*0cd0*/  ISETP.NE.AND.EX P0, PT, R21, RZ, PT, P0 ;  /* 0x000000ff1500720c */ /* 0x000fc60003f05300 */
[----:B------:R-:W0:Y:S01]  /*0ce0*/  LDC R15, c[0x0][0x600] ;  /* 0x00018000ff0f7b82 */ /* 0x000e220000000800 */
[-CC-:B-1----:R-:W-:Y:S02]  /*0cf0*/  SHF.R.U64 R13, R8, R6.reuse, R5.reuse ;  /* 0x00000006080d7219 */ /* 0x182fe40000001205 */
[----:B------:R-:W-:-:S05]  /*0d00*/  SHF.R.U32.HI R0, RZ, R6, R5 ;  /* 0x00000006ff007219 */ /* 0x000fca0000011605 */
[----:B------:R-:W1:Y:S01]  /*0d10*/  LDC R14, c[0x0][0x648] ;  /* 0x00019200ff0e7b82 */ /* 0x000e620000000800 */
[-CC-:B--2---:R-:W-:Y:S02]  /*0d20*/  SHF.R.U64 R29, R13, R11.reuse, R0.reuse ;  /* 0x0000000b0d1d7219 */ /* 0x184fe40000001200 */
[----:B------:R-:W-:-:S05]  /*0d30*/  SHF.R.U32.HI R5, RZ, R11, R0 ;  /* 0x0000000bff057219 */ /* 0x000fca0000011600 */
[----:B------:R-:W2:Y:S01]  /*0d40*/  LDC R26, c[0x0][0x638] ;  /* 0x00018e00ff1a7b82 */ /* 0x000ea20000000800 */
[-CC-:B---3--:R-:W-:Y:S02]  /*0d50*/  SHF.R.U64 R24, R29, R12.reuse, R5.reuse ;  /* 0x0000000c1d187219 */ /* 0x188fe40000001205 */
[-C--:B------:R-:W-:Y:S02]  /*0d60*/  SHF.L.U32 R0, R9, R12.reuse, RZ ;  /* 0x0000000c09007219 */ /* 0x080fe400000006ff */
[----:B------:R-:W-:Y:S01]  /*0d70*/  SHF.R.U32.HI R5, RZ, R12, R5 ;  /* 0x0000000cff057219 */ /* 0x000fe20000011605 */
[----:B------:R-:W-:Y:S01]  /*0d80*/  IMAD.MOV.U32 R4, RZ, RZ, R24 ;  /* 0x000000ffff047224 */ /* 0x000fe200078e0018 */
[----:B------:R-:W-:Y:S01]  /*0d90*/  LOP3.LUT R10, RZ, R0, RZ, 0x33, !PT ;  /* 0x00000000ff0a7212 */ /* 0x000fe200078e33ff */
[----:B------:R-:W3:Y:S01]  /*0da0*/  LDC R27, c[0x0][0x610] ;  /* 0x00018400ff1b7b82 */ /* 0x000ee20000000800 */
[----:B------:R-:W-:Y:S05]  /*0db0*/  @!P0 BRA `(.L_x_11) ;  /* 0x0000000000288947 */ /* 0x000fea0003800000 */
[----:B------:R-:W4:Y:S02]  /*0dc0*/  LDC R9, c[0x0][0x64c] ;  /* 0x00019300ff097b82 */ /* 0x000f240000000800 */
[----:B----4-:R-:W-:-:S05]  /*0dd0*/  IADD3 R9, P0, R24, R9, RZ ;  /* 0x0000000918097210 */ /* 0x010fca0007f1e0ff */
        /* <DEDUP_REMOVED lines=8> */
.L_x_11:
[----:B-1----:R-:W-:Y:S01]  /*0e60*/  SHF.R.U64 R4, R4, R14, R5 ;  /* 0x0000000e04047219 */ /* 0x002fe20000001205 */
[----:B0-----:R-:W-:Y:S01]  /*0e70*/  VIADD R6, R15, 0xffffffff ;  /* 0xffffffff0f067836 */ /* 0x001fe20000000000 */
[----:B------:R-:W-:Y:S02]  /*0e80*/  SHF.L.U32 R0, R25, R12, RZ ;  /* 0x0000000c19007219 */ /* 0x000fe400000006ff */
[----:B------:R-:W-:Y:S01]  /*0e90*/  LOP3.LUT R5, R29, R10, RZ, 0xc0, !PT ;  /* 0x0000000a1d057212 */ /* 0x000fe200078ec0ff */
[----:B------:R-:W-:Y:S01]  /*0ea0*/  IMAD.MOV R7, RZ, RZ, -R4 ;  /* 0x000000ffff077224 */ /* 0x000fe200078e0a04 */
[----:B------:R-:W-:Y:S02]  /*0eb0*/  SEL R3, R3, R28, !P1 ;  /* 0x0000001c03037207 */ /* 0x000fe40004800000 */
[----:B------:R-:W-:Y:S01]  /*0ec0*/  LOP3.LUT R6, R13, R6, RZ, 0xc0, !PT ;  /* 0x000000060d067212 */ /* 0x000fe200078ec0ff */
[----:B------:R-:W-:Y:S02]  /*0ed0*/  IMAD R4, R0, R4, R5 ;  /* 0x0000000400047224 */ /* 0x000fe400078e0205 */
[----:B--2---:R-:W-:-:S02]  /*0ee0*/  IMAD R0, R7, R26, R24 ;  /* 0x0000001a07007224 */ /* 0x004fc400078e0218 */
[----:B---3--:R-:W-:Y:S02]  /*0ef0*/  IMAD R3, R4, R27, R3 ;  /* 0x0000001b04037224 */ /* 0x008fe400078e0203 */
[----:B------:R-:W-:Y:S02]  /*0f00*/  IMAD R60, R0, R15, R6 ;  /* 0x0000000f003c7224 */ /* 0x000fe400078e0206 */
[----:B------:R-:W-:-:S03]  /*0f10*/  IMAD.MOV.U32 R4, RZ, RZ, 0x1 ;  /* 0x00000001ff047424 */ /* 0x000fc600078e00ff */
[----:B------:R-:W-:Y:S02]  /*0f20*/  SEL R61, R60, R3, !P1 ;  /* 0x000000033c3d7207 */ /* 0x000fe40004800000 */
[----:B------:R-:W-:Y:S02]  /*0f30*/  PRMT R0, R4, 0x7610, R0 ;  /* 0x0000761004007816 */ /* 0x000fe40000000000 */
[----:B------:R-:W-:-:S07]  /*0f40*/  SEL R60, R3, R60, !P1 ;  /* 0x0000003c033c7207 */ /* 0x000fce0004800000 */
.L_x_9:
[----:B------:R-:W-:-:S08]  /*0f50*/  NOP ;  /* 0x0000000000007918 */ /* 0x000fd00000000000 */
[----:B------:R-:W0:Y:S02]  /*0f60*/  USETMAXREG.TRY_ALLOC.CTAPOOL UP0, 0xe8 ;  /* 0x000000e8000079c8 */ /* 0x000e240008000600 */
[----:B0-----:R-:W-:-:S13]  /*0f70*/  PLOP3.LUT P0, PT, PT, PT, UP0, 0x80, 0x0 ;  /* 0x000000000000781c */ /* 0x001fda0003f0f008 */
[----:B------:R-:W-:Y:S05]  /*0f80*/  @!P0 BRA `(.L_x_9) ;  /* 0xfffffffc00f08947 */ /* 0x000fea000383ffff */
[----:B------:R-:W-:Y:S01]  /*0f90*/  ULDC.64 UR4, c[0x0][0x598] ;  /* 0x0001660000047ab9 */ /* 0x000fe20000000a00 */
[----:B------:R-:W-:Y:S01]  /*0fa0*/  ULDC.64 UR36, c[0x0][0x208] ;  /* 0x0000820000247ab9 */ /* 0x000fe20000000a00 */
[----:B------:R-:W-:-:S04]  /*0fb0*/  ISETP.NE.U32.AND P0, PT, RZ, UR4, PT ;  /* 0x00000004ff007c0c */ /* 0x000fc8000bf05070 */
[----:B------:R-:W-:-:S13]  /*0fc0*/  ISETP.NE.AND.EX P0, PT, RZ, UR5, PT, P0 ;  /* 0x00000005ff007c0c */ /* 0x000fda000bf05300 */
[----:B------:R-:W-:Y:S05]  /*0fd0*/  @!P0 BRA `(.L_x_12) ;  /* 0x00000000001c8947 */ /* 0x000fea0003800000 */
[----:B------:R-:W0:Y:S02]  /*0fe0*/  LDC.64 R4, c[0x0][0x598] ;  /* 0x00016600ff047b82 */ /* 0x000e240000000a00 */
[----:B0-----:R-:W2:Y:S02]  /*0ff0*/  LDG.E.64 R4, desc[UR36][R4.64] ;  /* 0x0000002404047981 */ /* 0x001ea4000c1e1b00 */
[----:B--2---:R-:W-:-:S04]  /*1000*/  ISETP.NE.U32.AND P0, PT, R4, RZ, PT ;  /* 0x000000ff0400720c */ /* 0x004fc80003f05070 */
[----:B------:R-:W-:-:S13]  /*1010*/  ISETP.NE.AND.EX P0, PT, R5, RZ, PT, P0 ;  /* 0x000000ff0500720c */ /* 0x000fda0003f05300 */
[----:B------:R-:W-:Y:S05]  /*1020*/  @!P0 BRA `(.L_x_12) ;  /* 0x0000000000088947 */ /* 0x000fea0003800000 */
[----:B------:R0:W5:Y:S01]  /*1030*/  LD.E R56, desc[UR36][R4.64] ;  /* 0x0000002404387980 */ /* 0x000162000c101900 */
[----:B------:R-:W-:Y:S05]  /*1040*/  BRA `(.L_x_13) ;  /* 0x0000000000247947 */ /* 0x000fea0003800000 */
.L_x_12:
[----:B------:R-:W-:Y:S02]  /*1050*/  ULDC.64 UR4, c[0x0][0x588] ;  /* 0x0001620000047ab9 */ /* 0x000fe40000000a00 */
[----:B------:R-:W-:-:S04]  /*1060*/  ISETP.NE.U32.AND P0, PT, RZ, UR4, PT ;  /* 0x00000004ff007c0c */ /* 0x000fc8000bf05070 */
[----:B------:R-:W-:-:S13]  /*1070*/  ISETP.NE.AND.EX P0, PT, RZ, UR5, PT, P0 ;  /* 0x00000005ff007c0c */ /* 0x000fda000bf05300 */
[----:B------:R-:W-:Y:S05]  /*1080*/  @!P0 BRA `(.L_x_14) ;  /* 0x00000000000c8947 */ /* 0x000fea0003800000 */
[----:B------:R-:W0:Y:S02]  /*1090*/  LDC.64 R56, c[0x0][0x588] ;  /* 0x00016200ff387b82 */ /* 0x000e240000000a00 */
[----:B0-----:R1:W5:Y:S01]  /*10a0*/  LDG.E R56, desc[UR36][R56.64] ;  /* 0x0000002438387981 */ /* 0x001362000c1e1900 */
[----:B------:R-:W-:Y:S05]  /*10b0*/  BRA `(.L_x_13) ;  /* 0x0000000000087947 */ /* 0x000fea0003800000 */
.L_x_14:
[----:B------:R-:W-:Y:S02]  /*10c0*/  ULDC UR4, c[0x0][0x580] ;  /* 0x0001600000047ab9 */ /* 0x000fe40000000800 */
[----:B------:R-:W-:-:S07]  /*10d0*/  IMAD.U32 R56, RZ, RZ, UR4 ;  /* 0x00000004ff387e24 */ /* 0x000fce000f8e00ff */
.L_x_13:
[----:B------:R-:W-:Y:S02]  /*10e0*/  ULDC.64 UR4, c[0x0][0x5a0] ;  /* 0x0001680000047ab9 */ /* 0x000fe40000000a00 */
[----:B------:R-:W-:-:S04]  /*10f0*/  ISETP.NE.U32.AND P0, PT, RZ, UR4, PT ;  /* 0x00000004ff007c0c */ /* 0x000fc8000bf05070 */
[----:B------:R-:W-:-:S13]  /*1100*/  ISETP.NE.AND.EX P0, PT, RZ, UR5, PT, P0 ;  /* 0x00000005ff007c0c */ /* 0x000fda000bf05300 */
[----:B------:R-:W-:Y:S05]  /*1110*/  @!P0 BRA `(.L_x_15) ;  /* 0x00000000001c8947 */ /* 0x000fea0003800000 */
[----:B0-----:R-:W0:Y:S02]  /*1120*/  LDC.64 R4, c[0x0][0x5a0] ;  /* 0x00016800ff047b82 */ /* 0x001e240000000a00 */
[----:B0-----:R-:W2:Y:S02]  /*1130*/  LDG.E.64 R4, desc[UR36][R4.64] ;  /* 0x0000002404047981 */ /* 0x001ea4000c1e1b00 */
[----:B--2---:R-:W-:-:S04]  /*1140*/  ISETP.NE.U32.AND P0, PT, R4, RZ, PT ;  /* 0x000000ff0400720c */ /* 0x004fc80003f05070 */
[----:B------:R-:W-:-:S13]  /*1150*/  ISETP.NE.AND.EX P0, PT, R5, RZ, PT, P0 ;  /* 0x000000ff0500720c */ /* 0x000fda0003f05300 */
[----:B------:R-:W-:Y:S05]  /*1160*/  @!P0 BRA `(.L_x_15) ;  /* 0x0000000000088947 */ /* 0x000fea0003800000 */
[----:B-1----:R0:W5:Y:S01]  /*1170*/  LD.E R57, desc[UR36][R4.64] ;  /* 0x0000002404397980 */ /* 0x002162000c101900 */
[----:B------:R-:W-:Y:S05]  /*1180*/  BRA `(.L_x_16) ;  /* 0x0000000000247947 */ /* 0x000fea0003800000 */
.L_x_15:
[----:B------:R-:W-:Y:S02]  /*1190*/  ULDC.64 UR4, c[0x0][0x590] ;  /* 0x0001640000047ab9 */ /* 0x000fe40000000a00 */
[----:B------:R-:W-:-:S04]  /*11a0*/  ISETP.NE.U32.AND P0, PT, RZ, UR4, PT ;  /* 0x00000004ff007c0c */ /* 0x000fc8000bf05070 */
[----:B------:R-:W-:-:S13]  /*11b0*/  ISETP.NE.AND.EX P0, PT, RZ, UR5, PT, P0 ;  /* 0x00000005ff007c0c */ /* 0x000fda000bf05300 */
[----:B------:R-:W-:Y:S05]  /*11c0*/  @!P0 BRA `(.L_x_17) ;  /* 0x00000000000c8947 */ /* 0x000fea0003800000 */
[----:B0-----:R-:W1:Y:S02]  /*11d0*/  LDC.64 R4, c[0x0][0x590] ;  /* 0x00016400ff047b82 */ /* 0x001e640000000a00 */
[----:B-1----:R1:W5:Y:S01]  /*11e0*/  LDG.E R57, desc[UR36][R4.64] ;  /* 0x0000002404397981 */ /* 0x002362000c1e1900 */
[----:B------:R-:W-:Y:S05]  /*11f0*/  BRA `(.L_x_16) ;  /* 0x0000000000087947 */ /* 0x000fea0003800000 */
.L_x_17:
[----:B------:R-:W-:Y:S02]  /*1200*/  ULDC UR4, c[0x0][0x584] ;  /* 0x0001610000047ab9 */ /* 0x000fe40000000800 */
[----:B-1----:R-:W-:-:S07]  /*1210*/  IMAD.U32 R57, RZ, RZ, UR4 ;  /* 0x00000004ff397e24 */ /* 0x002fce000f8e00ff */
.L_x_16:
[----:B------:R-:W-:-:S13]  /*1220*/  LOP3.LUT P0, RZ, R0, 0xff, RZ, 0xc0, !PT ;  /* 0x000000ff00ff7812 */ /* 0x000fda000780c0ff */
[----:B------:R-:W-:Y:S05]  /*1230*/  @!P0 EXIT ;  /* 0x000000000000894d */ /* 0x000fea0003800000 */
[----:B------:R-:W-:Y:S01]  /*1240*/  ULDC UR4, c[0x0][0x28c] ;  /* 0x0000a30000047ab9 */ /* 0x000fe20000000800 */
[----:B------:R-:W-:Y:S01]  /*1250*/  LOP3.LUT R58, R19, 0x1, RZ, 0xfc, !PT ;  /* 0x00000001133a7812 */ /* 0x000fe200078efcff */
[----:B------:R-:W-:Y:S01]  /*1260*/  UIADD3 UR4, UR4, 0x1f, URZ ;  /* 0x0000001f04047890 */ /* 0x000fe2000fffe03f */
[----:B------:R-:W-:Y:S01]  /*1270*/  UMOV UR38, URZ ;  /* 0x0000003f00267c82 */ /* 0x000fe20008000000 */
[----:B------:R-:W-:Y:S02]  /*1280*/  UMOV UR39, URZ ;  /* 0x0000003f00277c82 */ /* 0x000fe40008000000 */
[----:B------:R-:W-:-:S04]  /*1290*/  USHF.R.S32.HI UR5, URZ, 0x1f, UR4 ;  /* 0x0000001f3f057899 */ /* 0x000fc80008011404 */
[----:B------:R-:W-:-:S04]  /*12a0*/  ULEA.HI UR5, UR5, UR4, URZ, 0x5 ;  /* 0x0000000405057291 */ /* 0x000fc8000f8f283f */
[----:B------:R-:W-:-:S12]  /*12b0*/  USHF.R.S32.HI UR40, URZ, 0x5, UR5 ;  /* 0x000000053f287899 */ /* 0x000fd80008011405 */
.L_x_101:
[----:B------:R-:W-:Y:S01]  /*12c0*/  LOP3.LUT R0, R18, 0x80, RZ, 0xc0, !PT ;  /* 0x0000008012007812 */ /* 0x000fe200078ec0ff */
[----:B------:R-:W2:Y:S01]  /*12d0*/  S2UR UR7, SR_CgaCtaId ;  /* 0x00000000000779c3 */ /* 0x000ea20000008800 */
[----:B------:R-:W-:Y:S02]  /*12e0*/  UMOV UR6, 0x400 ;  /* 0x0000040000067882 */ /* 0x000fe40000000000 */
[----:B------:R-:W-:-:S06]  /*12f0*/  SHF.R.U32.HI R0, RZ, 0x7, R0 ;  /* 0x00000007ff007819 */ /* 0x000fcc0000011600 */
[----:B------:R-:W3:Y:S01]  /*1300*/  SHFL.IDX PT, R0, R0, RZ, 0x1f ;  /* 0x00001fff00007589 */ /* 0x000ee200000e0000 */
[----:B--2---:R-:W-:Y:S01]  /*1310*/  ULEA UR6, UR7, UR6, 0x18 ;  /* 0x0000000607067291 */ /* 0x004fe2000f8ec03f */
[----:B---3--:R-:W-:-:S13]  /*1320*/  R2UR UR4, R0 ;  /* 0x00000000000472ca */ /* 0x008fda00000e0000 */
[----:B------:R-:W-:-:S04]  /*1330*/  ULEA.HI UR5, UR4, UR4, URZ, 0x1 ;  /* 0x0000000404057291 */ /* 0x000fc8000f8f083f */
[----:B------:R-:W-:-:S04]  /*1340*/  ULOP3.LUT UR5, UR5, 0x7fffe, URZ, 0xc0, !UPT ;  /* 0x0007fffe05057892 */ /* 0x000fc8000f8ec03f */
[----:B------:R-:W-:-:S03]  /*1350*/  UIADD3 UR5, UR4, -UR5, URZ ;  /* 0x8000000504057290 */ /* 0x000fc6000fffe03f */
[----:B------:R-:W-:Y:S01]  /*1360*/  ULDC UR4, c[0x0][0x28c] ;  /* 0x0000a30000047ab9 */ /* 0x000fe20000000800 */
[----:B------:R-:W-:Y:S01]  /*1370*/  ULEA UR5, UR5, UR6, 0xd ;  /* 0x0000000605057291 */ /* 0x000fe2000f8e683f */
[----:B------:R-:W-:-:S03]  /*1380*/  ISETP.LT.AND P0, PT, RZ, UR4, PT ;  /* 0x00000004ff007c0c */ /* 0x000fc6000bf01270 */
[----:B------:R-:W-:-:S04]  /*1390*/  UIADD3 UR5, UR5, 0x180, URZ ;  /* 0x0000018005057890 */ /* 0x000fc8000fffe03f */
[----:B------:R-:W-:-:S04]  /*13a0*/  USHF.R.U32.HI UR5, URZ, 0x4, UR5 ;  /* 0x000000043f057899 */ /* 0x000fc80008011605 */
[----:B------:R-:W-:Y:S02]  /*13b0*/  ULOP3.LUT UR41, UR5, 0x3fff, URZ, 0xc0, !UPT ;  /* 0x00003fff05297892 */ /* 0x000fe4000f8ec03f */
[----:B01--45:R-:W-:Y:S10]  /*13c0*/  @P0 BRA `(.L_x_18) ;  /* 0x0000000000400947 */ /* 0x033ff40003800000 */
[----:B------:R-:W-:Y:S01]  /*13d0*/  MOV R0, 0x0 ;  /* 0x0000000000007802 */ /* 0x000fe20000000f00 */
[----:B------:R-:W-:Y:S01]  /*13e0*/  ULDC.64 UR4, c[0x4][0x68] ;  /* 0x01001a0000047ab9 */ /* 0x000fe20000000a00 */
[----:B------:R-:W-:Y:S01]  /*13f0*/  ULDC.64 UR6, c[0x4][0x8] ;  /* 0x0100020000067ab9 */ /* 0x000fe20000000a00 */
[----:B01----:R-:W-:Y:S01]  /*1400*/  IMAD.U32 R4, RZ, RZ, UR4 ;  /* 0x00000004ff047e24 */ /* 0x003fe2000f8e00ff */
[----:B------:R0:W1:Y:S01]  /*1410*/  LDC.64 R14, c[0x4][R0] ;  /* 0x01000000000e7b82 */ /* 0x0000620000000a00 */
[----:B------:R-:W-:Y:S01]  /*1420*/  IMAD.U32 R5, RZ, RZ, UR5 ;  /* 0x00000005ff057e24 */ /* 0x000fe2000f8e00ff */
[----:B------:R-:W-:Y:S01]  /*1430*/  ULDC.64 UR4, c[0x4][0x70] ;  /* 0x01001c0000047ab9 */ /* 0x000fe20000000a00 */
[----:B------:R-:W-:Y:S02]  /*1440*/  IMAD.U32 R10, RZ, RZ, UR6 ;  /* 0x00000006ff0a7e24 */ /* 0x000fe4000f8e00ff */
[----:B------:R-:W-:Y:S02]  /*1450*/  IMAD.U32 R6, RZ, RZ, UR4 ;  /* 0x00000004ff067e24 */ /* 0x000fe4000f8e00ff */
[----:B------:R-:W-:-:S02]  /*1460*/  IMAD.U32 R7, RZ, RZ, UR5 ;  /* 0x00000005ff077e24 */ /* 0x000fc4000f8e00ff */
[----:B------:R-:W-:Y:S02]  /*1470*/  IMAD.U32 R11, RZ, RZ, UR7 ;  /* 0x00000007ff0b7e24 */ /* 0x000fe4000f8e00ff */
[----:B------:R-:W-:Y:S02]  /*1480*/  IMAD.MOV.U32 R8, RZ, RZ, 0x1e1 ;  /* 0x000001e1ff087424 */ /* 0x000fe400078e00ff */
[----:B------:R-:W-:Y:S02]  /*1490*/  IMAD.MOV.U32 R12, RZ, RZ, 0x1 ;  /* 0x00000001ff0c7424 */ /* 0x000fe400078e00ff */
[----:B0-----:R-:W-:-:S07]  /*14a0*/  IMAD.MOV.U32 R13, RZ, RZ, RZ ;  /* 0x000000ffff0d7224 */ /* 0x001fce00078e00ff */
[----:B------:R-:W-:-:S07]  /*14b0*/  LEPC R20, `(.L_x_18) ;  /* 0x000000001014794e */ /* 0x000fce0000000000 */
[----:B-1---5:R-:W-:Y:S05]  /*14c0*/  CALL.ABS.NOINC R14 ;  /* 0x000000000e007343 */ /* 0x022fea0003c00000 */
.L_x_18:
[----:B------:R-:W-:-:S13]  /*14d0*/  ISETP.NE.AND P0, PT, R58, 0x3, PT ;  /* 0x000000033a00780c */ /* 0x000fda0003f05270 */
[----:B------:R-:W-:Y:S05]  /*14e0*/  @!P0 BRA `(.L_x_19) ;  /* 0x0000000000048947 */ /* 0x000fea0003800000 */
[----:B------:R-:W-:Y:S01]  /*14f0*/  BPT.TRAP 0x1 ;  /* 0x000000040000795c */ /* 0x000fe20000300000 */
.L_x_19:
[----:B------:R-:W2:Y:S01]  /*1500*/  S2UR UR5, SR_CgaCtaId ;  /* 0x00000000000579c3 */ /* 0x000ea20000008800 */
[----:B------:R-:W-:Y:S01]  /*1510*/  UMOV UR4, 0x400 ;  /* 0x0000040000047882 */ /* 0x000fe20000000000 */
[----:B------:R-:W-:Y:S02]  /*1520*/  IMAD.U32 R0, RZ, RZ, UR38 ;  /* 0x00000026ff007e24 */ /* 0x000fe4000f8e00ff */
[----:B------:R-:W-:-:S03]  /*1530*/  IMAD.U32 R3, RZ, RZ, UR39 ;  /* 0x00000027ff037e24 */ /* 0x000fc6000f8e00ff */
[----:B------:R-:W-:Y:S01]  /*1540*/  SHF.L.U32 R0, R0, 0x1f, RZ ;  /* 0x0000001f00007819 */ /* 0x000fe200000006ff */
[----:B--2---:R-:W-:-:S06]  /*1550*/  ULEA UR4, UR5, UR4, 0x18 ;  /* 0x0000000405047291 */ /* 0x004fcc000f8ec03f */
[----:B------:R-:W-:-:S04]  /*1560*/  IMAD.U32 R6, RZ, RZ, UR4 ;  /* 0x00000004ff067e24 */ /* 0x000fc8000f8e00ff */
[----:B------:R-:W-:-:S04]  /*1570*/  IMAD R3, R3, 0x8, R6 ;  /* 0x0000000803037824 */ /* 0x000fc800078e0206 */
[----:B------:R2:W3:Y:S01]  /*1580*/  SYNCS.PHASECHK.TRANS64.TRYWAIT P1, [R3+URZ], R0 ;  /* 0x00000000030075a7 */ /* 0x0004e2000802017f */
[----:B------:R-:W-:Y:S05]  /*1590*/  @!P0 BRA `(.L_x_20) ;  /* 0x0000000000048947 */ /* 0x000fea0003800000 */
[----:B------:R-:W-:Y:S01]  /*15a0*/  BPT.TRAP 0x1 ;  /* 0x000000040000795c */ /* 0x000fe20000300000 */
.L_x_20:
[----:B---3--:R-:W-:Y:S05]  /*15b0*/  @P1 BRA `(.L_x_21) ;  /* 0x0000000000081947 */ /* 0x008fea0003800000 */
[----:B------:R-:W3:Y:S02]  /*15c0*/  SYNCS.PHASECHK.TRANS64.TRYWAIT P1, [R3+URZ], R0 ;  /* 0x00000000030075a7 */ /* 0x000ee4000802017f */
[----:B---3--:R-:W-:Y:S05]  /*15d0*/  @!P1 BRA `(.L_x_22) ;  /* 0x0000004c003c9947 */ /* 0x008fea0003800000 */
.L_x_21:
[----:B------:R-:W-:-:S04]  /*15e0*/  UISETP.LT.AND UP0, UPT, UR40, 0x1, UPT ;  /* 0x000000012800788c */ /* 0x000fc8000bf01270 */
[----:B------:R-:W-:-:S06]  /*15f0*/  USEL UR4, UR40, 0x1, UP0 ;  /* 0x0000000128047887 */ /* 0x000fcc0008000000 */
[----:B--23--:R-:W-:Y:S01]  /*1600*/  IMAD.U32 R0, RZ, RZ, UR4 ;  /* 0x00000004ff007e24 */ /* 0x00cfe2000f8e00ff */
[----:B------:R-:W-:Y:S05]  /*1610*/  WARPSYNC.ALL ;  /* 0x0000000000007948 */ /* 0x000fea0003800000 */
[----:B------:R-:W-:-:S04]  /*1620*/  IADD3 R0, -R0, UR40, RZ ;  /* 0x0000002800007c10 */ /* 0x000fc8000fffe1ff */
[----:B------:R-:W-:Y:S02]  /*1630*/  ISETP.GE.AND P1, PT, R0, 0x1, PT ;  /* 0x000000010000780c */ /* 0x000fe40003f26270 */
[----:B------:R-:W-:Y:S01]  /*1640*/  R2UR UR4, R6 ;  /* 0x00000000060472ca */ /* 0x000fe200000e0000 */
[----:B------:R-:W-:Y:S01]  /*1650*/  WARPGROUP.ARRIVE ;  /* 0x00000000000079c5 */ /* 0x000fe20000000000 */
[----:B------:R-:W-:Y:S01]  /*1660*/  UMOV UR9, 0x40000040 ;  /* 0x4000004000097882 */ /* 0x000fe20000000000 */
[----:B------:R-:W-:-:S10]  /*1670*/  UMOV UR11, 0x40000040 ;  /* 0x40000040000b7882 */ /* 0x000fd40000000000 */
[----:B------:R-:W-:-:S04]  /*1680*/  UIADD3 UR4, UR4, 0x24180, URZ ;  /* 0x0002418004047890 */ /* 0x000fc8000fffe03f */
[----:B------:R-:W-:-:S04]  /*1690*/  USHF.R.U32.HI UR4, URZ, 0x4, UR4 ;  /* 0x000000043f047899 */ /* 0x000fc80008011604 */
[----:B------:R-:W-:Y:S02]  /*16a0*/  ULOP3.LUT UR5, UR4, 0x3fff, URZ, 0xc0, !UPT ;  /* 0x00003fff04057892 */ /* 0x000fe4000f8ec03f */
[----:B------:R-:W-:Y:S02]  /*16b0*/  ULOP3.LUT UR4, UR41, 0x10000, URZ, 0xfc, !UPT ;  /* 0x0001000029047892 */ /* 0x000fe4000f8efc3f */
[----:B------:R-:W-:Y:S02]  /*16c0*/  ULOP3.LUT UR5, UR5, 0x10000, URZ, 0xfc, !UPT ;  /* 0x0001000005057892 */ /* 0x000fe4000f8efc3f */
[----:B------:R-:W-:Y:S02]  /*16d0*/  ULEA UR6, UR39, UR4, 0xa ;  /* 0x0000000427067291 */ /* 0x000fe4000f8e503f */
[----:B------:R-:W-:-:S05]  /*16e0*/  ULEA UR7, UR39, UR5, 0x9 ;  /* 0x0000000527077291 */ /* 0x000fca000f8e483f */
[----:B------:R-:W-:Y:S02]  /*16f0*/  UMOV UR8, UR6 ;  /* 0x0000000600087c82 */ /* 0x000fe40008000000 */
[----:B------:R-:W-:Y:S02]  /*1700*/  UMOV UR10, UR7 ;  /* 0x00000007000a7c82 */ /* 0x000fe40008000000 */
[----:B------:R-:W-:Y:S01]  /*1710*/  HGMMA.64x64x8.F32.TF32 R24, gdesc[UR8], RZ, !UPT, gsb0 ;  /* 0x04e00000081879f0 */ /* 0x000fe2000c0028ff */
[----:B------:R-:W-:Y:S02]  /*1720*/  UIADD3 UR8, UR6, 0x2, URZ ;  /* 0x0000000206087890 */ /* 0x000fe4000fffe03f */
[----:B------:R-:W-:Y:S01]  /*1730*/  UIADD3 UR10, UR7, 0x2, URZ ;  /* 0x00000002070a7890 */ /* 0x000fe2000fffe03f */
[----:B------:R-:W-:Y:S01]  /*1740*/  UMOV UR9, 0x40000040 ;  /* 0x4000004000097882 */ /* 0x000fe20000000000 */
[----:B------:R-:W-:Y:S01]  /*1750*/  UMOV UR11, 0x40000040 ;  /* 0x40000040000b7882 */ /* 0x000fe20000000000 */
[----:B------:R-:W-:-:S02]  /*1760*/  WARPGROUP.DEPBAR.LE gsb0, 0x0 ;  /* 0x00008000000079c5 */ /* 0x000fc40000010000 */
[----:B------:R-:W-:-:S06]  /*1770*/  WARPGROUP.ARRIVE ;  /* 0x00000000000079c5 */ /* 0x000fcc0000000000 */
[----:B------:R-:W-:Y:S01]  /*1780*/  HGMMA.64x64x8.F32.TF32 R24, gdesc[UR8], R24, gsb0 ;  /* 0x04e00000081879f0 */ /* 0x000fe20008002818 */
[----:B------:R-:W-:Y:S02]  /*1790*/  UIADD3 UR8, UR6, 0x4, URZ ;  /* 0x0000000406087890 */ /* 0x000fe4000fffe03f */
[----:B------:R-:W-:Y:S01]  /*17a0*/  UIADD3 UR10, UR7, 0x4, URZ ;  /* 0x00000004070a7890 */ /* 0x000fe2000fffe03f */
[----:B------:R-:W-:Y:S01]  /*17b0*/  UMOV UR9, 0x40000040 ;  /* 0x4000004000097882 */ /* 0x000fe20000000000 */
[----:B------:R-:W-:Y:S01]  /*17c0*/  UMOV UR11, 0x40000040 ;  /* 0x40000040000b7882 */ /* 0x000fe20000000000 */
[----:B------:R-:W-:Y:S02]  /*17d0*/  WARPGROUP.DEPBAR.LE gsb0, 0x0 ;  /* 0x00008000000079c5 */ /* 0x000fe40000010000 */
        /* <DEDUP_REMOVED lines=8> */
[----:B------:R-:W-:Y:S03]  /*1860*/  HGMMA.64x64x8.F32.TF32 R24, gdesc[UR8], R24, gsb0 ;  /* 0x04e00000081879f0 */ /* 0x000fe60008002818 */
[----:B------:R-:W-:Y:S02]  /*1870*/  WARPGROUP.DEPBAR.LE gsb0, 0x0 ;  /* 0x00008000000079c5 */ /* 0x000fe40000010000 */
[----:B------:R-:W-:Y:S05]  /*1880*/  @!P1 BRA `(.L_x_23) ;  /* 0x0000000400249947 */ /* 0x000fea0003800000 */
[----:B------:R-:W-:Y:S02]  /*1890*/  UIADD3 UR6, UR39, 0x1, URZ ;  /* 0x0000000127067890 */ /* 0x000fe4000fffe03f */
[----:B------:R-:W-:Y:S02]  /*18a0*/  IMAD.U32 R3, RZ, RZ, UR39 ;  /* 0x00000027ff037e24 */ /* 0x000fe4000f8e00ff */
[----:B------:R-:W-:-:S04]  /*18b0*/  UISETP.NE.AND UP0, UPT, UR6, 0x9, UPT ;  /* 0x000000090600788c */ /* 0x000fc8000bf05270 */
[----:B------:R-:W-:Y:S02]  /*18c0*/  USEL UR7, URZ, 0x1, UP0 ;  /* 0x000000013f077887 */ /* 0x000fe40008000000 */
[----:B------:R-:W-:Y:S02]  /*18d0*/  USEL UR6, UR6, URZ, UP0 ;  /* 0x0000003f06067287 */ /* 0x000fe40008000000 */
[----:B------:R-:W-:-:S06]  /*18e0*/  ULOP3.LUT UR7, UR38, UR7, URZ, 0x3c, !UPT ;  /* 0x0000000726077292 */ /* 0x000fcc000f8e3c3f */
[----:B------:R-:W-:-:S07]  /*18f0*/  IMAD.U32 R7, RZ, RZ, UR7 ;  /* 0x00000007ff077e24 */ /* 0x000fce000f8e00ff */
.L_x_30:
[----:B------:R-:W-:Y:S05]  /*1900*/  @!P0 BRA `(.L_x_24) ;  /* 0x0000000000048947 */ /* 0x000fea0003800000 */
[----:B------:R-:W-:Y:S01]  /*1910*/  BPT.TRAP 0x1 ;  /* 0x000000040000795c */ /* 0x000fe20000300000 */
.L_x_24:
[----:B------:R-:W2:Y:S01]  /*1920*/  S2UR UR8, SR_CgaCtaId ;  /* 0x00000000000879c3 */ /* 0x000ea20000008800 */
[----:B------:R-:W-:Y:S01]  /*1930*/  UMOV UR7, 0x400 ;  /* 0x0000040000077882 */ /* 0x000fe20000000000 */
[----:B01----:R-:W-:Y:S01]  /*1940*/  IMAD.U32 R5, RZ, RZ, UR6 ;  /* 0x00000006ff057e24 */ /* 0x003fe2000f8e00ff */
[----:B------:R-:W-:Y:S01]  /*1950*/  SHF.L.U32 R4, R7, 0x1f, RZ ;  /* 0x0000001f07047819 */ /* 0x000fe200000006ff */
[----:B--2---:R-:W-:-:S06]  /*1960*/  ULEA UR7, UR8, UR7, 0x18 ;  /* 0x0000000708077291 */ /* 0x004fcc000f8ec03f */
[----:B------:R-:W-:-:S04]  /*1970*/  IMAD.U32 R6, RZ, RZ, UR7 ;  /* 0x00000007ff067e24 */ /* 0x000fc8000f8e00ff */
[----:B------:R-:W-:-:S04]  /*1980*/  IMAD R5, R5, 0x8, R6 ;  /* 0x0000000805057824 */ /* 0x000fc800078e0206 */
[----:B------:R0:W1:Y:S01]  /*1990*/  SYNCS.PHASECHK.TRANS64.TRYWAIT P1, [R5+URZ], R4 ;  /* 0x00000004050075a7 */ /* 0x000062000802017f */
[----:B------:R-:W-:Y:S05]  /*19a0*/  @!P0 BRA `(.L_x_25) ;  /* 0x0000000000048947 */ /* 0x000fea0003800000 */
[----:B------:R-:W-:Y:S01]  /*19b0*/  BPT.TRAP 0x1 ;  /* 0x000000040000795c */ /* 0x000fe20000300000 */
.L_x_25:
[----:B-1----:R-:W-:Y:S05]  /*19c0*/  @P1 BRA `(.L_x_26) ;  /* 0x0000000000081947 */ /* 0x002fea0003800000 */
[----:B------:R-:W1:Y:S02]  /*19d0*/  SYNCS.PHASECHK.TRANS64.TRYWAIT P1, [R5+URZ], R4 ;  /* 0x00000004050075a7 */ /* 0x000e64000802017f */
[----:B-1----:R-:W-:Y:S05]  /*19e0*/  @!P1 BRA `(.L_x_27) ;  /* 0x00000048004c9947 */ /* 0x002fea0003800000 */
.L_x_26:
[----:B------:R-:W-:Y:S01]  /*19f0*/  ULEA UR7, UR6, UR4, 0xa ;  /* 0x0000000406077291 */ /* 0x000fe2000f8e503f */
[----:B------:R-:W-:Y:S01]  /*1a00*/  WARPGROUP.ARRIVE ;  /* 0x00000000000079c5 */ /* 0x000fe20000000000 */
[----:B------:R-:W-:Y:S01]  /*1a10*/  ULEA UR12, UR6, UR5, 0x9 ;  /* 0x00000005060c7291 */ /* 0x000fe2000f8e483f */
[----:B------:R-:W-:Y:S01]  /*1a20*/  UMOV UR9, 0x40000040 ;  /* 0x4000004000097882 */ /* 0x000fe20000000000 */
[----:B------:R-:W-:-:S03]  /*1a30*/  UMOV UR11, 0x40000040 ;  /* 0x40000040000b7882 */ /* 0x000fc60000000000 */
[----:B------:R-:W-:Y:S02]  /*1a40*/  UMOV UR8, UR7 ;  /* 0x0000000700087c82 */ /* 0x000fe40008000000 */
[----:B------:R-:W-:Y:S02]  /*1a50*/  UMOV UR10, UR12 ;  /* 0x0000000c000a7c82 */ /* 0x000fe40008000000 */
[----:B------:R-:W-:Y:S01]  /*1a60*/  HGMMA.64x64x8.F32.TF32 R24, gdesc[UR8], R24, gsb0 ;  /* 0x04e00000081879f0 */ /* 0x000fe20008002818 */
        /* <DEDUP_REMOVED lines=23> */
[----:B------:R-:W-:Y:S01]  /*1be0*/  BPT.TRAP 0x1 ;  /* 0x000000040000795c */ /* 0x000fe20000300000 */
.L_x_28:
[----:B------:R-:W-:-:S13]  /*1bf0*/  ISETP.NE.AND P1, PT, R23, RZ, PT ;  /* 0x000000ff1700720c */ /* 0x000fda0003f25270 */
[----:B01----:R-:W-:-:S04]  /*1c00*/  @P1 IMAD R4, R3, 0x8, R6 ;  /* 0x0000000803041824 */ /* 0x003fc800078e0206 */
[----:B------:R-:W-:-:S05]  /*1c10*/  @P1 VIADD R5, R4, 0x48 ;  /* 0x0000004804051836 */ /* 0x000fca0000000000 */
[----:B------:R-:W-:-:S04]  /*1c20*/  @P1 PRMT R5, R22, 0x654, R5 ;  /* 0x0000065416051816 */ /* 0x000fc80000000005 */
[----:B------:R0:W-:Y:S01]  /*1c30*/  @P1 SYNCS.ARRIVE.TRANS64.RED.A1T0 RZ, [R5+URZ], RZ ;  /* 0x000000ff05ff19a7 */ /* 0x0001e2000810043f */
[----:B------:R-:W-:-:S13]  /*1c40*/  ISETP.GT.U32.AND P1, PT, R19, 0x1, PT ;  /* 0x000000011300780c */ /* 0x000fda0003f24070 */
[----:B0-----:R-:W-:Y:S05]  /*1c50*/  @P1 BRA `(.L_x_29) ;  /* 0x0000000000041947 */ /* 0x001fea0003800000 */
[----:B------:R-:W-:Y:S01]  /*1c60*/  BPT.TRAP 0x1 ;  /* 0x000000040000795c */ /* 0x000fe20000300000 */
.L_x_29:
[----:B------:R-:W-:Y:S01]  /*1c70*/  UIADD3 UR6, UR6, 0x1, URZ ;  /* 0x0000000106067890 */ /* 0x000fe2000fffe03f */
[C---:B------:R-:W-:Y:S01]  /*1c80*/  ISETP.GT.AND P2, PT, R0.reuse, 0x1, PT ;  /* 0x000000010000780c */ /* 0x040fe20003f44270 */
[----:B------:R-:W-:Y:S02]  /*1c90*/  VIADD R3, R3, 0x1 ;  /* 0x0000000103037836 */ /* 0x000fe40000000000 */
[----:B------:R-:W-:Y:S01]  /*1ca0*/  UISETP.NE.AND UP0, UPT, UR6, 0x9, UPT ;  /* 0x000000090600788c */ /* 0x000fe2000bf05270 */
[----:B------:R-:W-:Y:S02]  /*1cb0*/  VIADD R0, R0, 0xffffffff ;  /* 0xffffffff00007836 */ /* 0x000fe40000000000 */
[C---:B------:R-:W-:Y:S01]  /*1cc0*/  ISETP.NE.AND P1, PT, R3.reuse, 0x9, PT ;  /* 0x000000090300780c */ /* 0x040fe20003f25270 */
[----:B------:R-:W-:Y:S02]  /*1cd0*/  USEL UR7, URZ, 0x1, UP0 ;  /* 0x000000013f077887 */ /* 0x000fe40008000000 */
[----:B------:R-:W-:Y:S01]  /*1ce0*/  USEL UR6, UR6, URZ, UP0 ;  /* 0x0000003f06067287 */ /* 0x000fe20008000000 */
[----:B------:R-:W-:-:S03]  /*1cf0*/  SEL R3, R3, RZ, P1 ;  /* 0x000000ff03037207 */ /* 0x000fc60000800000 */
[----:B------:R-:W-:Y:S01]  /*1d00*/  LOP3.LUT R7, R7, UR7, RZ, 0x3c, !PT ;  /* 0x0000000707077c12 */ /* 0x000fe2000f8e3cff */
[----:B------:R-:W-:Y:S07]  /*1d10*/  @P2 BRA `(.L_x_30) ;  /* 0xfffffff800f82947 */ /* 0x000fee000383ffff */
.L_x_23:
[----:B------:R-:W2:Y:S02]  /*1d20*/  LDC R0, c[0x0][0x28c] ;  /* 0x0000a300ff007b82 */ /* 0x000ea40000000800 */
[----:B--2---:R-:W-:-:S13]  /*1d30*/  ISETP.GE.AND P1, PT, R0, 0x1, PT ;  /* 0x000000010000780c */ /* 0x004fda0003f26270 */
[----:B------:R-:W-:Y:S05]  /*1d40*/  @!P1 BRA `(.L_x_31) ;  /* 0x0000000000509947 */ /* 0x000fea0003800000 */
[----:B------:R-:W-:Y:S05]  /*1d50*/  @!P0 BRA `(.L_x_32) ;  /* 0x0000000000048947 */ /* 0x000fea0003800000 */
[----:B------:R-:W-:Y:S01]  /*1d60*/  BPT.TRAP 0x1 ;  /* 0x000000040000795c */ /* 0x000fe20000300000 */
.L_x_32:
[----:B------:R-:W-:Y:S01]  /*1d70*/  ISETP.NE.AND P0, PT, R23, RZ, PT ;  /* 0x000000ff1700720c */ /* 0x000fe20003f05270 */
[----:B------:R-:W-:Y:S01]  /*1d80*/  BSSY B0, `(.L_x_33) ;  /* 0x000000e000007945 */ /* 0x000fe20003800000 */
[----:B------:R-:W-:-:S11]  /*1d90*/  ISETP.GT.U32.AND P1, PT, R19, 0x1, PT ;  /* 0x000000011300780c */ /* 0x000fd60003f24070 */
[----:B------:R-:W-:Y:S05]  /*1da0*/  @!P0 BRA `(.L_x_34) ;  /* 0x00000000002c8947 */ /* 0x000fea0003800000 */
[----:B------:R-:W-:-:S04]  /*1db0*/  UISETP.LT.AND UP0, UPT, UR40, 0x1, UPT ;  /* 0x000000012800788c */ /* 0x000fc8000bf01270 */
[----:B------:R-:W-:-:S04]  /*1dc0*/  USEL UR6, UR40, 0x1, UP0 ;  /* 0x0000000128067887 */ /* 0x000fc80008000000 */
[----:B------:R-:W-:-:S04]  /*1dd0*/  UIADD3 UR6, UR39, UR40, -UR6 ;  /* 0x0000002827067290 */ /* 0x000fc8000fffe806 */
[----:B------:R-:W-:-:S04]  /*1de0*/  UIMAD.WIDE.U32 UR4, UR6, 0x38e38e39, URZ ;  /* 0x38e38e39060478a5 */ /* 0x000fc8000f8e003f */
[----:B------:R-:W-:-:S04]  /*1df0*/  USHF.R.U32.HI UR4, URZ, 0x1, UR5 ;  /* 0x000000013f047899 */ /* 0x000fc80008011605 */
[----:B------:R-:W-:-:S06]  /*1e00*/  UIMAD UR6, UR4, -0x9, UR6 ;  /* 0xfffffff7040678a4 */ /* 0x000fcc000f8e0206 */
[----:B------:R-:W-:-:S04]  /*1e10*/  IMAD.U32 R3, RZ, RZ, UR6 ;  /* 0x00000006ff037e24 */ /* 0x000fc8000f8e00ff */
[----:B------:R-:W-:-:S04]  /*1e20*/  IMAD R0, R3, 0x8, R6 ;  /* 0x0000000803007824 */ /* 0x000fc800078e0206 */
[----:B------:R-:W-:-:S05]  /*1e30*/  VIADD R3, R0, 0x48 ;  /* 0x0000004800037836 */ /* 0x000fca0000000000 */
[----:B------:R-:W-:-:S04]  /*1e40*/  PRMT R3, R22, 0x654, R3 ;  /* 0x0000065416037816 */ /* 0x000fc80000000003 */
[----:B------:R2:W-:Y:S03]  /*1e50*/  SYNCS.ARRIVE.TRANS64.RED.A1T0 RZ, [R3+URZ], RZ ;  /* 0x000000ff03ff79a7 */ /* 0x0005e6000810043f */
.L_x_34:
[----:B------:R-:W-:Y:S05]  /*1e60*/  BSYNC B0 ;  /* 0x0000000000007941 */ /* 0x000fea0003800000 */
.L_x_33:
[----:B------:R-:W-:Y:S05]  /*1e70*/  @P1 BRA `(.L_x_31) ;  /* 0x0000000000041947 */ /* 0x000fea0003800000 */
[----:B------:R-:W-:Y:S01]  /*1e80*/  BPT.TRAP 0x1 ;  /* 0x000000040000795c */ /* 0x000fe20000300000 */
.L_x_31:
[----:B------:R-:W3:Y:S01]  /*1e90*/  LDC R6, c[0x0][0x288] ;  /* 0x0000a200ff067b82 */ /* 0x000ee20000000800 */
[--C-:B------:R-:W-:Y:S01]  /*1ea0*/  SHF.R.U32.HI R0, RZ, 0x2, R18.reuse ;  /* 0x00000002ff007819 */ /* 0x100fe20000011612 */
[----:B------:R-:W-:Y:S01]  /*1eb0*/  IMAD.SHL.U32 R61, R61, 0x40, RZ ;  /* 0x000000403d3d7824 */ /* 0x000fe200078e00ff */
[----:B01----:R-:W-:Y:S01]  /*1ec0*/  SHF.R.U32.HI R5, RZ, 0x7, R18 ;  /* 0x00000007ff057819 */ /* 0x003fe20000011612 */
[----:B------:R-:W-:Y:S01]  /*1ed0*/  UIADD3 UR39, UR40, UR39, URZ ;  /* 0x0000002728277290 */ /* 0x000fe2000fffe03f */
[----:B--2---:R-:W-:Y:S01]  /*1ee0*/  LOP3.LUT R3, R0, 0x7, RZ, 0xc0, !PT ;  /* 0x0000000700037812 */ /* 0x004fe200078ec0ff */
[C---:B------:R-:W-:Y:S01]  /*1ef0*/  IMAD.SHL.U32 R10, R18.reuse, 0x2, RZ ;  /* 0x00000002120a7824 */ /* 0x040fe200078e00ff */
[----:B------:R-:W-:Y:S01]  /*1f00*/  LOP3.LUT R0, R5, 0x1, RZ, 0xc0, !PT ;  /* 0x0000000105007812 */ /* 0x000fe200078ec0ff */
[----:B------:R-:W-:Y:S01]  /*1f10*/  UISETP.GT.U32.AND UP0, UPT, UR39, 0x8, UPT ;  /* 0x000000082700788c */ /* 0x000fe2000bf04070 */
[C---:B------:R-:W-:Y:S01]  /*1f20*/  LOP3.LUT R5, R18.reuse, 0x3, RZ, 0xc0, !PT ;  /* 0x0000000312057812 */ /* 0x040fe200078ec0ff */
[----:B------:R-:W-:Y:S01]  /*1f30*/  ULDC UR7, c[0x0][0x284] ;  /* 0x0000a10000077ab9 */ /* 0x000fe20000000800 */
[----:B------:R-:W-:Y:S01]  /*1f40*/  LOP3.LUT R4, R18, 0x60, RZ, 0xc0, !PT ;  /* 0x0000006012047812 */ /* 0x000fe200078ec0ff */
[----:B------:R-:W-:Y:S01]  /*1f50*/  IMAD.SHL.U32 R8, R0, 0x40, RZ ;  /* 0x0000004000087824 */ /* 0x000fe200078e00ff */
[----:B------:R-:W-:Y:S01]  /*1f60*/  UISETP.LT.U32.AND UP0, UPT, UR40, 0x9, UP0 ;  /* 0x000000092800788c */ /* 0x000fe20008701070 */
[----:B------:R-:W-:Y:S01]  /*1f70*/  SHF.R.S32.HI R15, RZ, 0x1f, R59 ;  /* 0x0000001fff0f7819 */ /* 0x000fe2000001143b */
[----:B------:R-:W-:Y:S01]  /*1f80*/  UISETP.GE.U32.AND UP1, UPT, UR40, 0x9, UPT ;  /* 0x000000092800788c */ /* 0x000fe2000bf26070 */
[----:B------:R-:W-:Y:S01]  /*1f90*/  SHF.R.U32.HI R4, RZ, 0x1, R4 ;  /* 0x00000001ff047819 */ /* 0x000fe20000011604 */
[----:B------:R-:W-:Y:S01]  /*1fa0*/  ULDC.64 UR8, c[0x0][0x5d0] ;  /* 0x0001740000087ab9 */ /* 0x000fe20000000a00 */
[C---:B------:R-:W-:Y:S01]  /*1fb0*/  LOP3.LUT R10, R61.reuse, 0x6, R10, 0xf8, !PT ;  /* 0x000000063d0a7812 */ /* 0x040fe200078ef80a */
[----:B------:R-:W-:Y:S01]  /*1fc0*/  UIMAD.WIDE.U32 UR4, UR39, 0x38e38e39, URZ ;  /* 0x38e38e39270478a5 */ /* 0x000fe2000f8e003f */
[--C-:B------:R-:W-:Y:S01]  /*1fd0*/  IADD3 R7, RZ, -R4, -R3.reuse ;  /* 0x80000004ff077210 */ /* 0x100fe20007ffe803 */
[----:B------:R-:W-:Y:S01]  /*1fe0*/  USEL UR6, URZ, 0x1, !UP0 ;  /* 0x000000013f067887 */ /* 0x000fe2000c000000 */
[----:B------:R-:W-:Y:S01]  /*1ff0*/  LOP3.LUT R3, R8, 0x40, R3, 0xe2, !PT ;  /* 0x0000004008037812 */ /* 0x000fe200078ee203 */
[C---:B------:R-:W-:Y:S01]  /*2000*/  IMAD.WIDE R8, R60.reuse, 0x80, RZ ;  /* 0x000000803c087825 */ /* 0x040fe200078e02ff */
[----:B---3--:R-:W-:Y:S01]  /*2010*/  ISETP.GE.AND P0, PT, R61, R6, PT ;  /* 0x000000063d00720c */ /* 0x008fe20003f06270 */
[----:B------:R-:W-:Y:S01]  /*2020*/  USHF.R.U32.HI UR4, URZ, 0x1, UR5 ;  /* 0x000000013f047899 */ /* 0x000fe20008011605 */
[----:B------:R-:W-:Y:S01]  /*2030*/  SHF.R.S32.HI R11, RZ, 0x1f, R10 ;  /* 0x0000001fff0b7819 */ /* 0x000fe2000001140a */
[----:B------:R-:W-:Y:S01]  /*2040*/  IMAD R12, R5, -0x2, R6 ;  /* 0xfffffffe050c7824 */ /* 0x000fe200078e0206 */
[----:B------:R-:W-:Y:S01]  /*2050*/  ULOP3.LUT UR38, UR38, UR6, URZ, 0x3c, !UPT ;  /* 0x0000000626267292 */ /* 0x000fe2000f8e3c3f */
[----:B------:R-:W-:Y:S01]  /*2060*/  IMAD.SHL.U32 R5, R60, 0x80, RZ ;  /* 0x000000803c057824 */ /* 0x000fe200078e00ff */
[----:B------:R-:W-:Y:S01]  /*2070*/  LOP3.LUT R73, R8, R3, R4, 0xfe, !PT ;  /* 0x0000000308497212 */ /* 0x000fe200078efe04 */
[----:B------:R-:W-:Y:S01]  /*2080*/  IMAD R6, R15, UR8, RZ ;  /* 0x000000080f067c24 */ /* 0x000fe2000f8e02ff */
[----:B------:R-:W-:Y:S01]  /*2090*/  UIMAD UR39, UR4, -0x9, UR39 ;  /* 0xfffffff7042778a4 */ /* 0x000fe2000f8e0227 */
[----:B------:R-:W-:Y:S01]  /*20a0*/  IMAD R0, R0, -0x40, R7 ;  /* 0xffffffc000007824 */ /* 0x000fe200078e0207 */
[----:B------:R-:W-:Y:S01]  /*20b0*/  ISETP.GE.OR P0, PT, R5, UR7, P0 ;  /* 0x0000000705007c0c */ /* 0x000fe20008706670 */
[C---:B------:R-:W-:Y:S01]  /*20c0*/  IMAD R13, R59.reuse, UR9, R6 ;  /* 0x000000093b0d7c24 */ /* 0x040fe2000f8e0206 */
[----:B------:R-:W-:Y:S01]  /*20d0*/  @UP1 ULOP3.LUT UR38, UR38, 0x1, UR4, 0x78, !UPT ;  /* 0x0000000126261892 */ /* 0x000fe2000f8e7804 */
[----:B------:R-:W-:Y:S01]  /*20e0*/  IMAD.WIDE.U32 R6, R59, UR8, R10 ;  /* 0x000000083b067c25 */ /* 0x000fe2000f8e000a */
[----:B------:R-:W-:-:S03]  /*20f0*/  IADD3 R3, -R5, UR7, R0 ;  /* 0x0000000705037c10 */ /* 0x000fc6000fffe100 */
[----:B------:R-:W-:Y:S02]  /*2100*/  IMAD.IADD R7, R7, 0x1, R13 ;  /* 0x0000000107077824 */ /* 0x000fe400078e020d */
[----:B------:R-:W-:Y:S02]  /*2110*/  IMAD.IADD R4, R12, 0x1, -R61 ;  /* 0x000000010c047824 */ /* 0x000fe400078e0a3d */
[----:B------:R-:W-:Y:S02]  /*2120*/  IMAD.MOV.U32 R0, RZ, RZ, -0x1 ;  /* 0xffffffffff007424 */ /* 0x000fe400078e00ff */
[----:B------:R-:W-:Y:S05]  /*2130*/  @P0 BRA `(.L_x_35) ;  /* 0x0000002000980947 */ /* 0x000fea0003800000 */
[----:B------:R-:W0:Y:S01]  /*2140*/  LDC.64 R66, c[0x0][0x5c8] ;  /* 0x00017200ff427b82 */ /* 0x000e220000000a00 */
[----:B-----5:R-:W-:Y:S01]  /*2150*/  FSETP.NEU.AND P0, PT, R57, RZ, PT ;  /* 0x000000ff3900720b */ /* 0x020fe20003f0d000 */
[----:B------:R-:W-:Y:S01]  /*2160*/  BSSY B0, `(.L_x_35) ;  /* 0x0000223000007945 */ /* 0x000fe20003800000 */
[----:B------:R-:W-:-:S04]  /*2170*/  ISETP.GT.AND P1, PT, R4, RZ, PT ;  /* 0x000000ff0400720c */ /* 0x000fc80003f24270 */
[----:B------:R-:W-:Y:S01]  /*2180*/  ISETP.GT.AND P2, PT, R3, RZ, P1 ;  /* 0x000000ff0300720c */ /* 0x000fe20000f44270 */
[-C--:B0-----:R-:W-:Y:S02]  /*2190*/  IMAD R12, R9, R66.reuse, RZ ;  /* 0x00000042090c7224 */ /* 0x081fe400078e02ff */
[----:B------:R-:W-:-:S04]  /*21a0*/  IMAD.WIDE.U32 R60, R73, R66, R6 ;  /* 0x00000042493c7225 */ /* 0x000fc800078e0006 */
[----:B------:R-:W-:-:S04]  /*21b0*/  IMAD R5, R73, R67, R12 ;  /* 0x0000004349057224 */ /* 0x000fc800078e020c */
[----:B------:R-:W-:Y:S01]  /*21c0*/  IMAD.IADD R75, R61, 0x1, R5 ;  /* 0x000000013d4b7824 */ /* 0x000fe200078e0205 */
[----:B------:R-:W-:Y:S06]  /*21d0*/  @!P0 BRA `(.L_x_36) ;  /* 0x0000001400dc8947 */ /* 0x000fec0003800000 */
[----:B------:R-:W0:Y:S01]  /*21e0*/  LDC.64 R64, c[0x0][0x5b8] ;  /* 0x00016e00ff407b82 */ /* 0x000e220000000a00 */
[----:B------:R-:W-:-:S07]  /*21f0*/  ULDC.64 UR4, c[0x0][0x5c0] ;  /* 0x0001700000047ab9 */ /* 0x000fce0000000a00 */
[----:B------:R-:W1:Y:S08]  /*2200*/  LDC.64 R68, c[0x0][0x5b0] ;  /* 0x00016c00ff447b82 */ /* 0x000e700000000a00 */
[----:B------:R-:W2:Y:S01]  /*2210*/  LDC.64 R70, c[0x0][0x5a8] ;  /* 0x00016a00ff467b82 */ /* 0x000ea20000000a00 */
[-C--:B0-----:R-:W-:Y:S02]  /*2220*/  IMAD R6, R15, R64.reuse, RZ ;  /* 0x000000400f067224 */ /* 0x081fe400078e02ff */
[----:B------:R-:W-:-:S04]  /*2230*/  IMAD.WIDE.U32 R62, R59, R64, R10 ;  /* 0x000000403b3e7225 */ /* 0x000fc800078e000a */
[----:B------:R-:W-:Y:S02]  /*2240*/  IMAD R61, R59, R65, R6 ;  /* 0x000000413b3d7224 */ /* 0x000fe400078e0206 */
[-C--:B-1----:R-:W-:Y:S02]  /*2250*/  IMAD R8, R9, R68.reuse, RZ ;  /* 0x0000004409087224 */ /* 0x082fe400078e02ff */
[----:B------:R-:W-:Y:S02]  /*2260*/  IMAD.IADD R13, R63, 0x1, R61 ;  /* 0x000000013f0d7824 */ /* 0x000fe400078e023d */
[----:B------:R-:W-:Y:S02]  /*2270*/  IMAD.MOV.U32 R12, RZ, RZ, R62 ;  /* 0x000000ffff0c7224 */ /* 0x000fe400078e003e */
[C---:B------:R-:W-:Y:S02]  /*2280*/  IMAD R65, R73.reuse, R69, R8 ;  /* 0x0000004549417224 */ /* 0x040fe400078e0208 */
[----:B------:R-:W-:-:S04]  /*2290*/  IMAD.WIDE.U32 R6, R73, R68, R12 ;  /* 0x0000004449067225 */ /* 0x000fc800078e000c */
[----:B------:R-:W-:Y:S01]  /*22a0*/  IMAD.IADD R5, R7, 0x1, R65 ;  /* 0x0000000107057824 */ /* 0x000fe200078e0241 */
[----:B--2---:R-:W-:-:S04]  /*22b0*/  LEA R14, P0, R6, R70, 0x2 ;  /* 0x00000046060e7211 */ /* 0x004fc800078010ff */
[----:B------:R-:W-:-:S05]  /*22c0*/  LEA.HI.X R15, R6, R71, R5, 0x2, P0 ;  /* 0x00000047060f7211 */ /* 0x000fca00000f1405 */
[----:B------:R0:W2:Y:S01]  /*22d0*/  @P2 LDG.E.LTC128B R5, desc[UR36][R14.64] ;  /* 0x000000240e052981 */ /* 0x0000a2000c1e1920 */
[----:B------:R-:W-:Y:S01]  /*22e0*/  ISETP.GT.AND P0, PT, R4, 0x1, PT ;  /* 0x000000010400780c */ /* 0x000fe20003f04270 */
[----:B------:R-:W-:Y:S01]  /*22f0*/  IMAD.WIDE.U32 R6, R73, R68, R10 ;  /* 0x0000004449067225 */ /* 0x000fe200078e000a */
[----:B------:R-:W-:Y:S03]  /*2300*/  BSSY B1, `(.L_x_37) ;  /* 0x0000013000017945 */ /* 0x000fe60003800000 */
[----:B------:R-:W-:Y:S02]  /*2310*/  IMAD.IADD R7, R65, 0x1, R7 ;  /* 0x0000000141077824 */ /* 0x000fe400078e0207 */
[----:B------:R-:W-:Y:S01]  /*2320*/  IMAD.WIDE.U32 R20, R59, R64, R6 ;  /* 0x000000403b147225 */ /* 0x000fe200078e0006 */
[----:B0-----:R-:W-:-:S03]  /*2330*/  SHF.L.U64.HI R15, R68, 0x3, R69 ;  /* 0x00000003440f7819 */ /* 0x001fc60000010245 */
[----:B------:R-:W-:Y:S01]  /*2340*/  IMAD.IADD R7, R61, 0x1, R21 ;  /* 0x000000013d077824 */ /* 0x000fe200078e0215 */
[----:B------:R-:W-:Y:S01]  /*2350*/  LEA R6, P4, R20, R70, 0x2 ;  /* 0x0000004614067211 */ /* 0x000fe200078810ff */
[----:B------:R-:W-:-:S03]  /*2360*/  IMAD.SHL.U32 R14, R68, 0x8, RZ ;  /* 0x00000008440e7824 */ /* 0x000fc600078e00ff */
[----:B------:R-:W-:Y:S01]  /*2370*/  LEA.HI.X R7, R20, R71, R7, 0x2, P4 ;  /* 0x0000004714077211 */ /* 0x000fe200020f1407 */
[----:B------:R-:W-:Y:S01]  /*2380*/  IMAD.WIDE.U32 R20, R73, R68, R14 ;  /* 0x0000004449147225 */ /* 0x000fe200078e000e */
[----:B--2---:R-:W-:-:S05]  /*2390*/  LOP3.LUT R8, R5, 0xffffe000, RZ, 0xc0, !PT ;  /* 0xffffe00005087812 */ /* 0x004fca00078ec0ff */
[----:B------:R-:W-:Y:S01]  /*23a0*/  FMUL R9, R8, R57 ;  /* 0x0000003908097220 */ /* 0x000fe20000400000 */
[----:B------:R-:W-:-:S03]  /*23b0*/  LEA R8, P3, R60, UR4, 0x2 ;  /* 0x000000043c087c11 */ /* 0x000fc6000f8610ff */
[----:B------:R-:W-:Y:S01]  /*23c0*/  FFMA R77, R24, R56, R9 ;  /* 0x00000038184d7223 */ /* 0x000fe20000000009 */
[----:B------:R-:W-:Y:S02]  /*23d0*/  LEA.HI.X R9, R60, UR5, R75, 0x2, P3 ;  /* 0x000000053c097c11 */ /* 0x000fe400098f144b */
[----:B------:R-:W-:Y:S02]  /*23e0*/  ISETP.GT.AND P3, PT, R3, RZ, P0 ;  /* 0x000000ff0300720c */ /* 0x000fe40000764270 */
[----:B------:R-:W-:-:S05]  /*23f0*/  F2FP.TF32.F32.PACK_B R77, R77 ;  /* 0x0000004dff4d723e */ /* 0x000fca00024050ff */
[----:B------:R0:W-:Y:S06]  /*2400*/  @P2 STG.E desc[UR36][R8.64], R77 ;  /* 0x0000004d08002986 */ /* 0x0001ec000c101924 */
[----:B------:R-:W-:Y:S05]  /*2410*/  @!P3 BRA `(.L_x_38) ;  /* 0x000000000004b947 */ /* 0x000fea0003800000 */
[----:B------:R1:W5:Y:S02]  /*2420*/  LDG.E.LTC128B R5, desc[UR36][R6.64+0x4] ;  /* 0x0000042406057981 */ /* 0x000364000c1e1920 */
.L_x_38:
[----:B------:R-:W-:Y:S05]  /*2430*/  BSYNC B1 ;  /* 0x0000000000017941 */ /* 0x000fea0003800000 */
.L_x_37:
[----:B-----5:R-:W-:Y:S01]  /*2440*/  LOP3.LUT R12, R5, 0xffffe000, RZ, 0xc0, !PT ;  /* 0xffffe000050c7812 */ /* 0x020fe200078ec0ff */
[----:B------:R-:W-:Y:S01]  /*2450*/  IMAD.IADD R65, R65, 0x1, R21 ;  /* 0x0000000141417824 */ /* 0x000fe200078e0215 */
[----:B------:R-:W-:Y:S01]  /*2460*/  IADD3 R62, P2, R62, R20, RZ ;  /* 0x000000143e3e7210 */ /* 0x000fe20007f5e0ff */
[----:B------:R-:W-:Y:S01]  /*2470*/  IMAD.MOV.U32 R24, RZ, RZ, R5 ;  /* 0x000000ffff187224 */ /* 0x000fe200078e0005 */
[----:B------:R-:W-:Y:S01]  /*2480*/  ISETP.GT.AND P1, PT, R3, 0x8, P1 ;  /* 0x000000080300780c */ /* 0x000fe20000f24270 */
[----:B------:R-:W-:Y:S02]  /*2490*/  FMUL R12, R12, R57 ;  /* 0x000000390c0c7220 */ /* 0x000fe40000400000 */
[----:B------:R-:W-:Y:S01]  /*24a0*/  IMAD.X R13, R65, 0x1, R13, P2 ;  /* 0x00000001410d7824 */ /* 0x000fe200010e060d */
[----:B------:R-:W-:Y:S01]  /*24b0*/  LEA R14, P2, R62, R70, 0x2 ;  /* 0x000000463e0e7211 */ /* 0x000fe200078410ff */
[----:B------:R-:W-:-:S03]  /*24c0*/  FFMA R25, R25, R56, R12 ;  /* 0x0000003819197223 */ /* 0x000fc6000000000c */
[----:B------:R-:W-:Y:S02]  /*24d0*/  LEA.HI.X R15, R62, R71, R13, 0x2, P2 ;  /* 0x000000473e0f7211 */ /* 0x000fe400010f140d */
[----:B------:R-:W-:-:S05]  /*24e0*/  F2FP.TF32.F32.PACK_B R25, R25 ;  /* 0x00000019ff19723e */ /* 0x000fca00024050ff */
[----:B------:R2:W-:Y:S04]  /*24f0*/  @P3 STG.E desc[UR36][R8.64+0x4], R25 ;  /* 0x0000041908003986 */ /* 0x0005e8000c101924 */
[----:B------:R-:W3:Y:S01]  /*2500*/  @P1 LDG.E.LTC128B R24, desc[UR36][R14.64] ;  /* 0x000000240e181981 */ /* 0x000ee2000c1e1920 */
[----:B------:R-:W-:Y:S01]  /*2510*/  IADD3 R20, P2, R10, R20, RZ ;  /* 0x000000140a147210 */ /* 0x000fe20007f5e0ff */
[----:B------:R-:W-:Y:S01]  /*2520*/  BSSY B1, `(.L_x_39) ;  /* 0x0000011000017945 */ /* 0x000fe20003800000 */
[----:B------:R-:W-:-:S03]  /*2530*/  ISETP.GT.AND P0, PT, R3, 0x8, P0 ;  /* 0x000000080300780c */ /* 0x000fc60000704270 */
[----:B------:R-:W-:Y:S01]  /*2540*/  IMAD.X R21, R11, 0x1, R65, P2 ;  /* 0x000000010b157824 */ /* 0x000fe200010e0641 */
[C---:B------:R-:W-:Y:S02]  /*2550*/  SHF.L.U64.HI R11, R66.reuse, 0x5, R67 ;  /* 0x00000005420b7819 */ /* 0x040fe40000010243 */
[----:B------:R-:W-:Y:S01]  /*2560*/  LEA R12, P2, R66, R8, 0x5 ;  /* 0x00000008420c7211 */ /* 0x000fe200078428ff */
[----:B------:R-:W-:-:S04]  /*2570*/  IMAD.WIDE.U32 R20, R59, R64, R20 ;  /* 0x000000403b147225 */ /* 0x000fc800078e0014 */
[----:B------:R-:W-:Y:S01]  /*2580*/  IMAD.X R13, R11, 0x1, R9, P2 ;  /* 0x000000010b0d7824 */ /* 0x000fe200010e0609 */
[----:B---3--:R-:W-:-:S05]  /*2590*/  LOP3.LUT R10, R24, 0xffffe000, RZ, 0xc0, !PT ;  /* 0xffffe000180a7812 */ /* 0x008fca00078ec0ff */
[----:B------:R-:W-:Y:S01]  /*25a0*/  FMUL R5, R10, R57 ;  /* 0x000000390a057220 */ /* 0x000fe20000400000 */
[----:B------:R-:W-:-:S03]  /*25b0*/  LEA R10, P3, R20, R70, 0x2 ;  /* 0x00000046140a7211 */ /* 0x000fc600078610ff */
[----:B------:R-:W-:Y:S01]  /*25c0*/  FFMA R59, R26, R56, R5 ;  /* 0x000000381a3b7223 */ /* 0x000fe20000000005 */
[----:B------:R-:W-:-:S04]  /*25d0*/  IMAD.IADD R5, R61, 0x1, R21 ;  /* 0x000000013d057824 */ /* 0x000fc800078e0215 */
[----:B------:R-:W-:Y:S02]  /*25e0*/  F2FP.TF32.F32.PACK_B R59, R59 ;  /* 0x0000003bff3b723e */ /* 0x000fe400024050ff */
[----:B------:R-:W-:-:S03]  /*25f0*/  LEA.HI.X R11, R20, R71, R5, 0x2, P3 ;  /* 0x00000047140b7211 */ /* 0x000fc600018f1405 */
[----:B------:R2:W-:Y:S01]  /*2600*/  @P1 STG.E desc[UR36][R12.64], R59 ;  /* 0x0000003b0c001986 */ /* 0x0005e2000c101924 */
[----:B------:R-:W-:Y:S05]  /*2610*/  @!P0 BRA `(.L_x_40) ;  /* 0x0000000000048947 */ /* 0x000fea0003800000 */
[----:B------:R3:W5:Y:S02]  /*2620*/  LDG.E.LTC128B R24, desc[UR36][R10.64+0x4] ;  /* 0x000004240a187981 */ /* 0x000764000c1e1920 */
.L_x_40:
[----:B------:R-:W-:Y:S05]  /*2630*/  BSYNC B1 ;  /* 0x0000000000017941 */ /* 0x000fea0003800000 */
.L_x_39:
[----:B-----5:R-:W-:Y:S01]  /*2640*/  LOP3.LUT R14, R24, 0xffffe000, RZ, 0xc0, !PT ;  /* 0xffffe000180e7812 */ /* 0x020fe200078ec0ff */
[----:B------:R-:W-:Y:S01]  /*2650*/  BSSY B1, `(.L_x_41) ;  /* 0x0000009000017945 */ /* 0x000fe20003800000 */
[----:B------:R-:W-:-:S03]  /*2660*/  ISETP.GT.AND P1, PT, R4, 0x8, PT ;  /* 0x000000080400780c */ /* 0x000fc60003f24270 */
[----:B------:R-:W-:Y:S01]  /*2670*/  FMUL R14, R14, R57 ;  /* 0x000000390e0e7220 */ /* 0x000fe20000400000 */
[----:B------:R-:W-:-:S03]  /*2680*/  ISETP.GT.AND P2, PT, R3, RZ, P1 ;  /* 0x000000ff0300720c */ /* 0x000fc60000f44270 */
[----:B------:R-:W-:-:S05]  /*2690*/  FFMA R27, R27, R56, R14 ;  /* 0x000000381b1b7223 */ /* 0x000fca000000000e */
[----:B------:R-:W-:-:S05]  /*26a0*/  F2FP.TF32.F32.PACK_B R27, R27 ;  /* 0x0000001bff1b723e */ /* 0x000fca00024050ff */
[----:B------:R4:W-:Y:S01]  /*26b0*/  @P0 STG.E desc[UR36][R12.64+0x4], R27 ;  /* 0x0000041b0c000986 */ /* 0x0009e2000c101924 */
[----:B------:R-:W-:Y:S05]  /*26c0*/  @!P2 BRA `(.L_x_42) ;  /* 0x000000000004a947 */ /* 0x000fea0003800000 */
[----:B------:R0:W5:Y:S02]  /*26d0*/  LDG.E.LTC128B R24, desc[UR36][R6.64+0x20] ;  /* 0x0000202406187981 */ /* 0x000164000c1e1920 */
.L_x_42:
[----:B------:R-:W-:Y:S05]  /*26e0*/  BSYNC B1 ;  /* 0x0000000000017941 */ /* 0x000fea0003800000 */
.L_x_41:
        /* <DEDUP_REMOVED lines=10> */
.L_x_44:
[----:B------:R-:W-:Y:S05]  /*2790*/  BSYNC B1 ;  /* 0x0000000000017941 */ /* 0x000fea0003800000 */
.L_x_43:
[----:B-----5:R-:W-:Y:S01]  /*27a0*/  LOP3.LUT R14, R24, 0xffffe000, RZ, 0xc0, !PT ;  /* 0xffffe000180e7812 */ /* 0x020fe200078ec0ff */
[----:B------:R-:W-:Y:S01]  /*27b0*/  BSSY B1, `(.L_x_45) ;  /* 0x0000008000017945 */ /* 0x000fe20003800000 */
[----:B------:R-:W-:-:S03]  /*27c0*/  ISETP.GT.AND P1, PT, R3, 0x8, P1 ;  /* 0x000000080300780c */ /* 0x000fc60000f24270 */
[----:B------:R-:W-:-:S04]  /*27d0*/  FMUL R14, R14, R57 ;  /* 0x000000390e0e7220 */ /* 0x000fc80000400000 */
[----:B------:R-:W-:-:S05]  /*27e0*/  FFMA R29, R29, R56, R14 ;  /* 0x000000381d1d7223 */ /* 0x000fca000000000e */
[----:B------:R-:W-:-:S05]  /*27f0*/  F2FP.TF32.F32.PACK_B R29, R29 ;  /* 0x0000001dff1d723e */ /* 0x000fca00024050ff */
[----:B------:R0:W-:Y:S01]  /*2800*/  @P3 STG.E desc[UR36][R8.64+0x24], R29 ;  /* 0x0000241d08003986 */ /* 0x0001e2000c101924 */
[----:B------:R-:W-:Y:S05]  /*2810*/  @!P1 BRA `(.L_x_46) ;  /* 0x0000000000049947 */ /* 0x000fea0003800000 */
[----:B------:R0:W5:Y:S02]  /*2820*/  LDG.E.LTC128B R24, desc[UR36][R10.64+0x20] ;  /* 0x000020240a187981 */ /* 0x000164000c1e1920 */
.L_x_46:
[----:B------:R-:W-:Y:S05]  /*2830*/  BSYNC B1 ;  /* 0x0000000000017941 */ /* 0x000fea0003800000 */
.L_x_45:
[----:B-----5:R-:W-:Y:S01]  /*2840*/  LOP3.LUT R14, R24, 0xffffe000, RZ, 0xc0, !PT ;  /* 0xffffe000180e7812 */ /* 0x020fe200078ec0ff */
[----:B------:R-:W-:Y:S01]  /*2850*/  BSSY B1, `(.L_x_47) ;  /* 0x0000008000017945 */ /* 0x000fe20003800000 */
[----:B------:R-:W-:-:S03]  /*2860*/  ISETP.GT.AND P0, PT, R3, 0x8, P0 ;  /* 0x000000080300780c */ /* 0x000fc60000704270 */
[----:B0-----:R-:W-:-:S04]  /*2870*/  FMUL R5, R14, R57 ;  /* 0x000000390e057220 */ /* 0x001fc80000400000 */
[----:B------:R-:W-:-:S05]  /*2880*/  FFMA R5, R30, R56, R5 ;  /* 0x000000381e057223 */ /* 0x000fca0000000005 */
[----:B------:R-:W-:-:S05]  /*2890*/  F2FP.TF32.F32.PACK_B R5, R5 ;  /* 0x00000005ff05723e */ /* 0x000fca00024050ff */
[----:B------:R0:W-:Y:S01]  /*28a0*/  @P1 STG.E desc[UR36][R12.64+0x20], R5 ;  /* 0x000020050c001986 */ /* 0x0001e2000c101924 */
[----:B------:R-:W-:Y:S05]  /*28b0*/  @!P0 BRA `(.L_x_48) ;  /* 0x0000000000048947 */ /* 0x000fea0003800000 */
[----:B------:R0:W5:Y:S02]  /*28c0*/  LDG.E.LTC128B R24, desc[UR36][R10.64+0x24] ;  /* 0x000024240a187981 */ /* 0x000164000c1e1920 */
.L_x_48:
[----:B------:R-:W-:Y:S05]  /*28d0*/  BSYNC B1 ;  /* 0x0000000000017941 */ /* 0x000fea0003800000 */
.L_x_47:
        /* <DEDUP_REMOVED lines=10> */
.L_x_50:
[----:B------:R-:W-:Y:S05]  /*2980*/  BSYNC B1 ;  /* 0x0000000000017941 */ /* 0x000fea0003800000 */
.L_x_49:
[----:B-----5:R-:W-:Y:S01]  /*2990*/  LOP3.LUT R14, R24, 0xffffe000, RZ, 0xc0, !PT ;  /* 0xffffe000180e7812 */ /* 0x020fe200078ec0ff */
[----:B------:R-:W-:Y:S01]  /*29a0*/  BSSY B1, `(.L_x_51) ;  /* 0x0000009000017945 */ /* 0x000fe20003800000 */
[----:B------:R-:W-:-:S03]  /*29b0*/  ISETP.GT.AND P0, PT, R4, 0x11, PT ;  /* 0x000000110400780c */ /* 0x000fc60003f04270 */
[----:B0-----:R-:W-:Y:S01]  /*29c0*/  FMUL R5, R14, R57 ;  /* 0x000000390e057220 */ /* 0x001fe20000400000 */
[----:B------:R-:W-:-:S03]  /*29d0*/  ISETP.GT.AND P3, PT, R3, RZ, P0 ;  /* 0x000000ff0300720c */ /* 0x000fc60000764270 */
[----:B------:R-:W-:-:S05]  /*29e0*/  FFMA R5, R32, R56, R5 ;  /* 0x0000003820057223 */ /* 0x000fca0000000005 */
[----:B------:R-:W-:-:S05]  /*29f0*/  F2FP.TF32.F32.PACK_B R5, R5 ;  /* 0x00000005ff05723e */ /* 0x000fca00024050ff */
[----:B------:R0:W-:Y:S01]  /*2a00*/  @P2 STG.E desc[UR36][R8.64+0x40], R5 ;  /* 0x0000400508002986 */ /* 0x0001e2000c101924 */
[----:B------:R-:W-:Y:S05]  /*2a10*/  @!P3 BRA `(.L_x_52) ;  /* 0x000000000004b947 */ /* 0x000fea0003800000 */
[----:B------:R0:W5:Y:S02]  /*2a20*/  LDG.E.LTC128B R24, desc[UR36][R6.64+0x44] ;  /* 0x0000442406187981 */ /* 0x000164000c1e1920 */
.L_x_52:
[----:B------:R-:W-:Y:S05]  /*2a30*/  BSYNC B1 ;  /* 0x0000000000017941 */ /* 0x000fea0003800000 */
.L_x_51:
        /* <DEDUP_REMOVED lines=9> */
.L_x_54:
[----:B------:R-:W-:Y:S05]  /*2ad0*/  BSYNC B1 ;  /* 0x0000000000017941 */ /* 0x000fea0003800000 */
.L_x_53:
        /* <DEDUP_REMOVED lines=9> */
.L_x_56:
[----:B------:R-:W-:Y:S05]  /*2b70*/  BSYNC B1 ;  /* 0x0000000000017941 */ /* 0x000fea0003800000 */
.L_x_55:
        /* <DEDUP_REMOVED lines=10> */
.L_x_58:
[----:B------:R-:W-:Y:S05]  /*2c20*/  BSYNC B1 ;  /* 0x0000000000017941 */ /* 0x000fea0003800000 */
.L_x_57:
        /* <DEDUP_REMOVED lines=10> */
.L_x_60:
[----:B------:R-:W-:Y:S05]  /*2cd0*/  BSYNC B1 ;  /* 0x0000000000017941 */ /* 0x000fea0003800000 */
.L_x_59:
        /* <DEDUP_REMOVED lines=9> */
.L_x_62:
[----:B------:R-:W-:Y:S05]  /*2d70*/  BSYNC B1 ;  /* 0x0000000000017941 */ /* 0x000fea0003800000 */
.L_x_61:
        /* <DEDUP_REMOVED lines=9> */
.L_x_64:
[----:B------:R-:W-:Y:S05]  /*2e10*/  BSYNC B1 ;  /* 0x0000000000017941 */ /* 0x000fea0003800000 */
.L_x_63:
        /* <DEDUP_REMOVED lines=10> */
.L_x_66:
[----:B------:R-:W-:Y:S05]  /*2ec0*/  BSYNC B1 ;  /* 0x0000000000017941 */ /* 0x000fea0003800000 */
.L_x_65:
        /* <DEDUP_REMOVED lines=10> */
.L_x_68:
[----:B------:R-:W-:Y:S05]  /*2f70*/  BSYNC B1 ;  /* 0x0000000000017941 */ /* 0x000fea0003800000 */
.L_x_67:
        /* <DEDUP_REMOVED lines=9> */
.L_x_70:
[----:B------:R-:W-:Y:S05]  /*3010*/  BSYNC B1 ;  /* 0x0000000000017941 */ /* 0x000fea0003800000 */
.L_x_69:
        /* <DEDUP_REMOVED lines=9> */
.L_x_72:
[----:B------:R-:W-:Y:S05]  /*30b0*/  BSYNC B1 ;  /* 0x0000000000017941 */ /* 0x000fea0003800000 */
.L_x_71:
        /* <DEDUP_REMOVED lines=10> */
.L_x_74:
[----:B------:R-:W-:Y:S05]  /*3160*/  BSYNC B1 ;  /* 0x0000000000017941 */ /* 0x000fea0003800000 */
.L_x_73:
        /* <DEDUP_REMOVED lines=10> */
.L_x_76:
[----:B------:R-:W-:Y:S05]  /*3210*/  BSYNC B1 ;  /* 0x0000000000017941 */ /* 0x000fea0003800000 */
.L_x_75:
        /* <DEDUP_REMOVED lines=9> */
.L_x_78:
[----:B------:R-:W-:Y:S05]  /*32b0*/  BSYNC B1 ;  /* 0x0000000000017941 */ /* 0x000fea0003800000 */
.L_x_77:
        /* <DEDUP_REMOVED lines=9> */
.L_x_80:
[----:B------:R-:W-:Y:S05]  /*3350*/  BSYNC B1 ;  /* 0x0000000000017941 */ /* 0x000fea0003800000 */
.L_x_79:
        /* <DEDUP_REMOVED lines=10> */
.L_x_82:
[----:B------:R-:W-:Y:S05]  /*3400*/  BSYNC B1 ;  /* 0x0000000000017941 */ /* 0x000fea0003800000 */
.L_x_81:
        /* <DEDUP_REMOVED lines=10> */
.L_x_84:
[----:B------:R-:W-:Y:S05]  /*34b0*/  BSYNC B1 ;  /* 0x0000000000017941 */ /* 0x000fea0003800000 */
.L_x_83:
        /* <DEDUP_REMOVED lines=9> */
.L_x_86:
[----:B------:R-:W-:Y:S05]  /*3550*/  BSYNC B1 ;  /* 0x0000000000017941 */ /* 0x000fea0003800000 */
.L_x_85:
        /* <DEDUP_REMOVED lines=9> */
.L_x_88:
[----:B------:R-:W-:Y:S05]  /*35f0*/  BSYNC B1 ;  /* 0x0000000000017941 */ /* 0x000fea0003800000 */
.L_x_87:
        /* <DEDUP_REMOVED lines=10> */
.L_x_90:
[----:B------:R-:W-:Y:S05]  /*36a0*/  BSYNC B1 ;  /* 0x0000000000017941 */ /* 0x000fea0003800000 */
.L_x_89:
[----:B-----5:R-:W-:Y:S01]  /*36b0*/  LOP3.LUT R14, R24, 0xffffe000, RZ, 0xc0, !PT ;  /* 0xffffe000180e7812 */ /* 0x020fe200078ec0ff */
[----:B------:R-:W-:Y:S01]  /*36c0*/  BSSY B1, `(.L_x_91) ;  /* 0x000000b000017945 */ /* 0x000fe20003800000 */
[----:B------:R-:W-:Y:S01]  /*36d0*/  ISETP.GT.AND P0, PT, R4, 0x39, PT ;  /* 0x000000390400780c */ /* 0x000fe20003f04270 */
[----:B------:R-:W-:Y:S02]  /*36e0*/  @P2 IMAD.MOV.U32 R4, RZ, RZ, R8 ;  /* 0x000000ffff042224 */ /* 0x000fe400078e0008 */
[----:B0-----:R-:W-:Y:S01]  /*36f0*/  FMUL R5, R14, R57 ;  /* 0x000000390e057220 */ /* 0x001fe20000400000 */
[----:B------:R-:W-:-:S03]  /*3700*/  ISETP.GT.AND P3, PT, R3, RZ, P0 ;  /* 0x000000ff0300720c */ /* 0x000fc60000764270 */
[----:B------:R-:W-:Y:S01]  /*3710*/  FFMA R15, R52, R56, R5 ;  /* 0x00000038340f7223 */ /* 0x000fe20000000005 */
[----:B------:R-:W-:-:S04]  /*3720*/  @P2 IMAD.MOV.U32 R5, RZ, RZ, R9 ;  /* 0x000000ffff052224 */ /* 0x000fc800078e0009 */
[----:B------:R-:W-:-:S05]  /*3730*/  F2FP.TF32.F32.PACK_B R15, R15 ;  /* 0x0000000fff0f723e */ /* 0x000fca00024050ff */
[----:B------:R0:W-:Y:S01]  /*3740*/  @P2 STG.E desc[UR36][R4.64+0xe0], R15 ;  /* 0x0000e00f04002986 */ /* 0x0001e2000c101924 */
[----:B------:R-:W-:Y:S05]  /*3750*/  @!P3 BRA `(.L_x_92) ;  /* 0x000000000004b947 */ /* 0x000fea0003800000 */
[----:B------:R0:W5:Y:S02]  /*3760*/  LDG.E.LTC128B R24, desc[UR36][R6.64+0xe4] ;  /* 0x0000e42406187981 */ /* 0x000164000c1e1920 */
.L_x_92:
[----:B------:R-:W-:Y:S05]  /*3770*/  BSYNC B1 ;  /* 0x0000000000017941 */ /* 0x000fea0003800000 */
.L_x_91:
[----:B0----5:R-:W-:Y:S01]  /*3780*/  LOP3.LUT R4, R24, 0xffffe000, RZ, 0xc0, !PT ;  /* 0xffffe00018047812 */ /* 0x021fe200078ec0ff */
        /* <DEDUP_REMOVED lines=8> */
.L_x_94:
[----:B------:R-:W-:Y:S05]  /*3810*/  BSYNC B1 ;  /* 0x0000000000017941 */ /* 0x000fea0003800000 */
.L_x_93:
[----:B-----5:R-:W-:Y:S01]  /*3820*/  LOP3.LUT R4, R24, 0xffffe000, RZ, 0xc0, !PT ;  /* 0xffffe00018047812 */ /* 0x020fe200078ec0ff */
[----:B------:R-:W-:Y:S01]  /*3830*/  BSSY B1, `(.L_x_95) ;  /* 0x000000a000017945 */ /* 0x000fe20003800000 */
[----:B------:R-:W-:-:S03]  /*3840*/  ISETP.GT.AND P0, PT, R3, 0x8, P0 ;  /* 0x000000080300780c */ /* 0x000fc60000704270 */
[----:B------:R-:W-:Y:S01]  /*3850*/  FMUL R5, R4, R57 ;  /* 0x0000003904057220 */ /* 0x000fe20000400000 */
[----:B------:R-:W-:-:S03]  /*3860*/  @P1 IMAD.MOV.U32 R4, RZ, RZ, R12 ;  /* 0x000000ffff041224 */ /* 0x000fc600078e000c */
[----:B-1----:R-:W-:Y:S01]  /*3870*/  FFMA R7, R54, R56, R5 ;  /* 0x0000003836077223 */ /* 0x002fe20000000005 */
[----:B------:R-:W-:-:S04]  /*3880*/  @P1 IMAD.MOV.U32 R5, RZ, RZ, R13 ;  /* 0x000000ffff051224 */ /* 0x000fc800078e000d */
[----:B------:R-:W-:-:S05]  /*3890*/  F2FP.TF32.F32.PACK_B R7, R7 ;  /* 0x00000007ff07723e */ /* 0x000fca00024050ff */
[----:B------:R1:W-:Y:S01]  /*38a0*/  @P1 STG.E desc[UR36][R4.64+0xe0], R7 ;  /* 0x0000e00704001986 */ /* 0x0003e2000c101924 */
[----:B------:R-:W-:Y:S05]  /*38b0*/  @!P0 BRA `(.L_x_96) ;  /* 0x0000000000048947 */ /* 0x000fea0003800000 */
[----:B------:R0:W5:Y:S02]  /*38c0*/  LDG.E.LTC128B R24, desc[UR36][R10.64+0xe4] ;  /* 0x0000e4240a187981 */ /* 0x000164000c1e1920 */
.L_x_96:
[----:B------:R-:W-:Y:S05]  /*38d0*/  BSYNC B1 ;  /* 0x0000000000017941 */ /* 0x000fea0003800000 */
.L_x_95:
[----:B------:R-:W-:Y:S05]  /*38e0*/  @!P0 BRA `(.L_x_97) ;  /* 0x0000000800a88947 */ /* 0x000fea0003800000 */
[----:B-----5:R-:W-:-:S05]  /*38f0*/  LOP3.LUT R24, R24, 0xffffe000, RZ, 0xc0, !PT ;  /* 0xffffe00018187812 */ /* 0x020fca00078ec0ff */
[----:B------:R-:W-:-:S04]  /*3900*/  FMUL R24, R24, R57 ;  /* 0x0000003918187220 */ /* 0x000fc80000400000 */
[----:B------:R-:W-:-:S05]  /*3910*/  FFMA R55, R55, R56, R24 ;  /* 0x0000003837377223 */ /* 0x000fca0000000018 */
[----:B------:R-:W-:-:S05]  /*3920*/  F2FP.TF32.F32.PACK_B R55, R55 ;  /* 0x00000037ff37723e */ /* 0x000fca00024050ff */
[----:B------:R0:W-:Y:S01]  /*3930*/  STG.E desc[UR36][R12.64+0xe4], R55 ;  /* 0x0000e4370c007986 */ /* 0x0001e2000c101924 */
[----:B------:R-:W-:Y:S05]  /*3940*/  BRA `(.L_x_97) ;  /* 0x0000000800907947 */ /* 0x000fea0003800000 */
.L_x_36:
[----:B------:R-:W-:Y:S01]  /*3950*/  ISETP.GT.AND P3, PT, R4, 0x1, PT ;  /* 0x000000010400780c */ /* 0x000fe20003f64270 */
[----:B------:R-:W-:Y:S01]  /*3960*/  ULDC.64 UR4, c[0x0][0x5c0] ;  /* 0x0001700000047ab9 */ /* 0x000fe20000000a00 */
[-C--:B------:R-:W-:Y:S01]  /*3970*/  FMUL R5, R24, R56.reuse ;  /* 0x0000003818057220 */ /* 0x080fe20000400000 */
[----:B------:R-:W-:Y:S01]  /*3980*/  LEA R6, P4, R60, UR4, 0x2 ;  /* 0x000000043c067c11 */ /* 0x000fe2000f8810ff */
[-C--:B------:R-:W-:Y:S01]  /*3990*/  FMUL R25, R25, R56.reuse ;  /* 0x0000003819197220 */ /* 0x080fe20000400000 */
[----:B------:R-:W-:Y:S01]  /*39a0*/  ISETP.GT.AND P0, PT, R3, RZ, P3 ;  /* 0x000000ff0300720c */ /* 0x000fe20001f04270 */
[-C--:B------:R-:W-:Y:S01]  /*39b0*/  FMUL R11, R26, R56.reuse ;  /* 0x000000381a0b7220 */ /* 0x080fe20000400000 */
[----:B------:R-:W-:Y:S01]  /*39c0*/  LEA.HI.X R7, R60, UR5, R75, 0x2, P4 ;  /* 0x000000053c077c11 */ /* 0x000fe2000a0f144b */
[-C--:B------:R-:W-:Y:S01]  /*39d0*/  FMUL R27, R27, R56.reuse ;  /* 0x000000381b1b7220 */ /* 0x080fe20000400000 */
[----:B------:R-:W-:Y:S01]  /*39e0*/  F2FP.TF32.F32.PACK_B R5, R5 ;  /* 0x00000005ff05723e */ /* 0x000fe200024050ff */
[-C--:B------:R-:W-:Y:S01]  /*39f0*/  FMUL R29, R29, R56.reuse ;  /* 0x000000381d1d7220 */ /* 0x080fe20000400000 */
[----:B------:R-:W-:Y:S01]  /*3a00*/  F2FP.TF32.F32.PACK_B R25, R25 ;  /* 0x00000019ff19723e */ /* 0x000fe200024050ff */
[----:B------:R-:W-:Y:S01]  /*3a10*/  FMUL R31, R31, R56 ;  /* 0x000000381f1f7220 */ /* 0x000fe20000400000 */
[C---:B------:R-:W-:Y:S01]  /*3a20*/  SHF.L.U64.HI R67, R66.reuse, 0x5, R67 ;  /* 0x0000000542437819 */ /* 0x040fe20000010243 */
[----:B------:R0:W-:Y:S01]  /*3a30*/  @P2 STG.E desc[UR36][R6.64], R5 ;  /* 0x0000000506002986 */ /* 0x0001e2000c101924 */
[----:B------:R-:W-:Y:S01]  /*3a40*/  LEA R8, P4, R66, R6, 0x5 ;  /* 0x0000000642087211 */ /* 0x000fe200078828ff */
[-C--:B------:R-:W-:Y:S01]  /*3a50*/  FMUL R13, R32, R56.reuse ;  /* 0x00000038200d7220 */ /* 0x080fe20000400000 */
[----:B------:R-:W-:Y:S01]  /*3a60*/  ISETP.GT.AND P1, PT, R3, 0x8, P1 ;  /* 0x000000080300780c */ /* 0x000fe20000f24270 */
[----:B------:R-:W-:Y:S01]  /*3a70*/  @P0 STG.E desc[UR36][R6.64+0x4], R25 ;  /* 0x0000041906000986 */ /* 0x000fe2000c101924 */
[C---:B------:R-:W-:Y:S01]  /*3a80*/  ISETP.GT.AND P2, PT, R4.reuse, 0x8, PT ;  /* 0x000000080400780c */ /* 0x040fe20003f44270 */
[----:B------:R-:W-:Y:S01]  /*3a90*/  IMAD.X R9, R67, 0x1, R7, P4 ;  /* 0x0000000143097824 */ /* 0x000fe200020e0607 */
[----:B------:R-:W-:Y:S01]  /*3aa0*/  ISETP.GT.AND P3, PT, R3, 0x8, P3 ;  /* 0x000000080300780c */ /* 0x000fe20001f64270 */
[-C--:B------:R-:W-:Y:S01]  /*3ab0*/  FMUL R33, R33, R56.reuse ;  /* 0x0000003821217220 */ /* 0x080fe20000400000 */
[----:B------:R-:W-:Y:S01]  /*3ac0*/  ISETP.GT.AND P0, PT, R4, 0x9, PT ;  /* 0x000000090400780c */ /* 0x000fe20003f04270 */
[-C--:B------:R-:W-:Y:S01]  /*3ad0*/  FMUL R35, R35, R56.reuse ;  /* 0x0000003823237220 */ /* 0x080fe20000400000 */
[C---:B------:R-:W-:Y:S01]  /*3ae0*/  ISETP.GT.AND P5, PT, R3.reuse, RZ, P2 ;  /* 0x000000ff0300720c */ /* 0x040fe200017a4270 */
[-C--:B0-----:R-:W-:Y:S01]  /*3af0*/  FMUL R5, R28, R56.reuse ;  /* 0x000000381c057220 */ /* 0x081fe20000400000 */
[----:B------:R-:W-:Y:S01]  /*3b00*/  ISETP.GT.AND P4, PT, R3, RZ, P0 ;  /* 0x000000ff0300720c */ /* 0x000fe20000784270 */
[-C--:B------:R-:W-:Y:S01]  /*3b10*/  FMUL R37, R37, R56.reuse ;  /* 0x0000003825257220 */ /* 0x080fe20000400000 */
[----:B------:R-:W-:Y:S01]  /*3b20*/  F2FP.TF32.F32.PACK_B R11, R11 ;  /* 0x0000000bff0b723e */ /* 0x000fe200024050ff */
[-C--:B------:R-:W-:Y:S01]  /*3b30*/  FMUL R39, R39, R56.reuse ;  /* 0x0000003827277220 */ /* 0x080fe20000400000 */
[----:B------:R-:W-:Y:S01]  /*3b40*/  F2FP.TF32.F32.PACK_B R27, R27 ;  /* 0x0000001bff1b723e */ /* 0x000fe200024050ff */
[-C--:B------:R-:W-:Y:S01]  /*3b50*/  FMUL R41, R41, R56.reuse ;  /* 0x0000003829297220 */ /* 0x080fe20000400000 */
[----:B------:R-:W-:Y:S01]  /*3b60*/  F2FP.TF32.F32.PACK_B R5, R5 ;  /* 0x00000005ff05723e */ /* 0x000fe200024050ff */
[----:B------:R0:W-:Y:S01]  /*3b70*/  @P1 STG.E desc[UR36][R8.64], R11 ;  /* 0x0000000b08001986 */ /* 0x0001e2000c101924 */
[----:B------:R-:W-:Y:S01]  /*3b80*/  F2FP.TF32.F32.PACK_B R29, R29 ;  /* 0x0000001dff1d723e */ /* 0x000fe200024050ff */
[-C--:B------:R-:W-:Y:S01]  /*3b90*/  FMUL R43, R43, R56.reuse ;  /* 0x000000382b2b7220 */ /* 0x080fe20000400000 */
[C---:B------:R-:W-:Y:S01]  /*3ba0*/  ISETP.GT.AND P1, PT, R4.reuse, 0x10, PT ;  /* 0x000000100400780c */ /* 0x040fe20003f24270 */
[----:B------:R-:W-:Y:S01]  /*3bb0*/  @P3 STG.E desc[UR36][R8.64+0x4], R27 ;  /* 0x0000041b08003986 */ /* 0x000fe2000c101924 */
[----:B------:R-:W-:Y:S01]  /*3bc0*/  ISETP.GT.AND P3, PT, R4, 0x11, PT ;  /* 0x000000110400780c */ /* 0x000fe20003f64270 */
[-C--:B------:R-:W-:Y:S01]  /*3bd0*/  FMUL R45, R45, R56.reuse ;  /* 0x000000382d2d7220 */ /* 0x080fe20000400000 */
[C---:B------:R-:W-:Y:S01]  /*3be0*/  ISETP.GT.AND P2, PT, R3.reuse, 0x8, P2 ;  /* 0x000000080300780c */ /* 0x040fe20001744270 */
[----:B------:R1:W-:Y:S01]  /*3bf0*/  @P5 STG.E desc[UR36][R6.64+0x20], R5 ;  /* 0x0000200506005986 */ /* 0x0003e2000c101924 */
[----:B------:R-:W-:Y:S01]  /*3c00*/  ISETP.GT.AND P0, PT, R3, 0x8, P0 ;  /* 0x000000080300780c */ /* 0x000fe20000704270 */
[-C--:B------:R-:W-:Y:S01]  /*3c10*/  FMUL R47, R47, R56.reuse ;  /* 0x000000382f2f7220 */ /* 0x080fe20000400000 */
[C---:B------:R-:W-:Y:S01]  /*3c20*/  ISETP.GT.AND P5, PT, R3.reuse, RZ, P1 ;  /* 0x000000ff0300720c */ /* 0x040fe20000fa4270 */
[----:B------:R-:W-:Y:S01]  /*3c30*/  @P4 STG.E desc[UR36][R6.64+0x24], R29 ;  /* 0x0000241d06004986 */ /* 0x000fe2000c101924 */
        /* <DEDUP_REMOVED lines=8> */
[-C--:B-1----:R-:W-:Y:S01]  /*3cc0*/  FMUL R5, R34, R56.reuse ;  /* 0x0000003822057220 */ /* 0x082fe20000400000 */
[----:B------:R-:W-:Y:S01]  /*3cd0*/  F2FP.TF32.F32.PACK_B R33, R33 ;  /* 0x00000021ff21723e */ /* 0x000fe200024050ff */
[----:B------:R0:W-:Y:S01]  /*3ce0*/  @P2 STG.E desc[UR36][R8.64+0x20], R11 ;  /* 0x0000200b08002986 */ /* 0x0001e2000c101924 */
[----:B------:R-:W-:Y:S01]  /*3cf0*/  ISETP.GT.AND P1, PT, R3, 0x8, P1 ;  /* 0x000000080300780c */ /* 0x000fe20000f24270 */
[-C--:B------:R-:W-:Y:S01]  /*3d00*/  FMUL R21, R52, R56.reuse ;  /* 0x0000003834157220 */ /* 0x080fe20000400000 */
[C---:B------:R-:W-:Y:S01]  /*3d10*/  ISETP.GT.AND P2, PT, R4.reuse, 0x19, PT ;  /* 0x000000190400780c */ /* 0x040fe20003f44270 */
[----:B------:R-:W-:Y:S01]  /*3d20*/  @P0 STG.E desc[UR36][R8.64+0x24], R31 ;  /* 0x0000241f08000986 */ /* 0x000fe2000c101924 */
[----:B------:R-:W-:Y:S01]  /*3d30*/  ISETP.GT.AND P0, PT, R4, 0x18, PT ;  /* 0x000000180400780c */ /* 0x000fe20003f04270 */
[-C--:B------:R-:W-:Y:S01]  /*3d40*/  FMUL R53, R53, R56.reuse ;  /* 0x0000003835357220 */ /* 0x080fe20000400000 */
[----:B------:R-:W-:Y:S01]  /*3d50*/  F2FP.TF32.F32.PACK_B R5, R5 ;  /* 0x00000005ff05723e */ /* 0x000fe200024050ff */
[----:B------:R1:W-:Y:S01]  /*3d60*/  @P5 STG.E desc[UR36][R6.64+0x40], R13 ;  /* 0x0000400d06005986 */ /* 0x0003e2000c101924 */
[----:B------:R-:W-:Y:S01]  /*3d70*/  ISETP.GT.AND P5, PT, R3, RZ, P0 ;  /* 0x000000ff0300720c */ /* 0x000fe200007a4270 */
[-C--:B------:R-:W-:Y:S01]  /*3d80*/  FMUL R55, R55, R56.reuse ;  /* 0x0000003837377220 */ /* 0x080fe20000400000 */
[----:B------:R-:W-:Y:S01]  /*3d90*/  F2FP.TF32.F32.PACK_B R35, R35 ;  /* 0x00000023ff23723e */ /* 0x000fe200024050ff */
[----:B------:R-:W-:Y:S01]  /*3da0*/  @P4 STG.E desc[UR36][R6.64+0x44], R33 ;  /* 0x0000442106004986 */ /* 0x000fe2000c101924 */
[C---:B------:R-:W-:Y:S01]  /*3db0*/  ISETP.GT.AND P4, PT, R3.reuse, 0x8, P3 ;  /* 0x000000080300780c */ /* 0x040fe20001f84270 */
[----:B0-----:R-:W-:Y:S01]  /*3dc0*/  FMUL R11, R36, R56 ;  /* 0x00000038240b7220 */ /* 0x001fe20000400000 */
[----:B------:R-:W-:Y:S01]  /*3dd0*/  ISETP.GT.AND P3, PT, R3, RZ, P2 ;  /* 0x000000ff0300720c */ /* 0x000fe20001764270 */
[----:B------:R0:W-:Y:S01]  /*3de0*/  @P1 STG.E desc[UR36][R8.64+0x40], R5 ;  /* 0x0000400508001986 */ /* 0x0001e2000c101924 */
[----:B------:R-:W-:-:S02]  /*3df0*/  F2FP.TF32.F32.PACK_B R37, R37 ;  /* 0x00000025ff25723e */ /* 0x000fc400024050ff */
[----:B------:R-:W-:Y:S01]  /*3e00*/  F2FP.TF32.F32.PACK_B R11, R11 ;  /* 0x0000000bff0b723e */ /* 0x000fe200024050ff */
[-C--:B-1----:R-:W-:Y:S01]  /*3e10*/  FMUL R13, R40, R56.reuse ;  /* 0x00000038280d7220 */ /* 0x082fe20000400000 */
[----:B------:R-:W-:Y:S02]  /*3e20*/  ISETP.GT.AND P1, PT, R4, 0x20, PT ;  /* 0x000000200400780c */ /* 0x000fe40003f24270 */
[C---:B------:R-:W-:Y:S02]  /*3e30*/  ISETP.GT.AND P0, PT, R3.reuse, 0x8, P0 ;  /* 0x000000080300780c */ /* 0x040fe40000704270 */
[----:B------:R-:W-:Y:S01]  /*3e40*/  F2FP.TF32.F32.PACK_B R39, R39 ;  /* 0x00000027ff27723e */ /* 0x000fe200024050ff */
[----:B------:R-:W-:Y:S01]  /*3e50*/  @P4 STG.E desc[UR36][R8.64+0x44], R35 ;  /* 0x0000442308004986 */ /* 0x000fe2000c101924 */
[C---:B------:R-:W-:Y:S01]  /*3e60*/  ISETP.GT.AND P4, PT, R3.reuse, 0x8, P2 ;  /* 0x000000080300780c */ /* 0x040fe20001784270 */
[----:B0-----:R-:W-:Y:S01]  /*3e70*/  FMUL R5, R38, R56 ;  /* 0x0000003826057220 */ /* 0x001fe20000400000 */
[----:B------:R-:W-:Y:S01]  /*3e80*/  ISETP.GT.AND P2, PT, R4, 0x21, PT ;  /* 0x000000210400780c */ /* 0x000fe20003f44270 */
[----:B------:R0:W-:Y:S01]  /*3e90*/  @P5 STG.E desc[UR36][R6.64+0x60], R11 ;  /* 0x0000600b06005986 */ /* 0x0001e2000c101924 */
[----:B------:R-:W-:-:S02]  /*3ea0*/  ISETP.GT.AND P5, PT, R3, RZ, P1 ;  /* 0x000000ff0300720c */ /* 0x000fc40000fa4270 */
[----:B------:R-:W-:Y:S01]  /*3eb0*/  F2FP.TF32.F32.PACK_B R5, R5 ;  /* 0x00000005ff05723e */ /* 0x000fe200024050ff */
[----:B------:R-:W-:Y:S01]  /*3ec0*/  @P3 STG.E desc[UR36][R6.64+0x64], R37 ;  /* 0x0000642506003986 */ /* 0x000fe2000c101924 */
[C---:B------:R-:W-:Y:S02]  /*3ed0*/  ISETP.GT.AND P3, PT, R3.reuse, RZ, P2 ;  /* 0x000000ff0300720c */ /* 0x040fe40001764270 */
[----:B------:R-:W-:Y:S01]  /*3ee0*/  F2FP.TF32.F32.PACK_B R13, R13 ;  /* 0x0000000dff0d723e */ /* 0x000fe200024050ff */
[----:B------:R1:W-:Y:S01]  /*3ef0*/  @P0 STG.E desc[UR36][R8.64+0x60], R5 ;  /* 0x0000600508000986 */ /* 0x0003e2000c101924 */
[----:B------:R-:W-:Y:S02]  /*3f00*/  F2FP.TF32.F32.PACK_B R41, R41 ;  /* 0x00000029ff29723e */ /* 0x000fe400024050ff */
[----:B------:R-:W-:Y:S01]  /*3f10*/  ISETP.GT.AND P1, PT, R3, 0x8, P1 ;  /* 0x000000080300780c */ /* 0x000fe20000f24270 */
[----:B------:R-:W-:Y:S01]  /*3f20*/  @P4 STG.E desc[UR36][R8.64+0x64], R39 ;  /* 0x0000642708004986 */ /* 0x000fe2000c101924 */
[----:B------:R-:W-:Y:S01]  /*3f30*/  ISETP.GT.AND P4, PT, R4, 0x28, PT ;  /* 0x000000280400780c */ /* 0x000fe20003f84270 */
[----:B0-----:R-:W-:Y:S01]  /*3f40*/  FMUL R11, R44, R56 ;  /* 0x000000382c0b7220 */ /* 0x001fe20000400000 */
[----:B------:R-:W-:Y:S01]  /*3f50*/  F2FP.TF32.F32.PACK_B R43, R43 ;  /* 0x0000002bff2b723e */ /* 0x000fe200024050ff */
[----:B------:R0:W-:Y:S01]  /*3f60*/  @P5 STG.E desc[UR36][R6.64+0x80], R13 ;  /* 0x0000800d06005986 */ /* 0x0001e2000c101924 */
[----:B------:R-:W-:-:S02]  /*3f70*/  ISETP.GT.AND P5, PT, R4, 0x29, PT ;  /* 0x000000290400780c */ /* 0x000fc40003fa4270 */
[----:B------:R-:W-:Y:S01]  /*3f80*/  F2FP.TF32.F32.PACK_B R11, R11 ;  /* 0x0000000bff0b723e */ /* 0x000fe200024050ff */
[----:B------:R-:W-:Y:S01]  /*3f90*/  @P3 STG.E desc[UR36][R6.64+0x84], R41 ;  /* 0x0000842906003986 */ /* 0x000fe2000c101924 */
[C---:B------:R-:W-:Y:S01]  /*3fa0*/  ISETP.GT.AND P3, PT, R3.reuse, 0x8, P2 ;  /* 0x000000080300780c */ /* 0x040fe20001764270 */
[-C--:B-1----:R-:W-:Y:S01]  /*3fb0*/  FMUL R5, R42, R56.reuse ;  /* 0x000000382a057220 */ /* 0x082fe20000400000 */
[C---:B------:R-:W-:Y:S02]  /*3fc0*/  ISETP.GT.AND P2, PT, R3.reuse, RZ, P4 ;  /* 0x000000ff0300720c */ /* 0x040fe40002744270 */
[C---:B------:R-:W-:Y:S02]  /*3fd0*/  ISETP.GT.AND P0, PT, R3.reuse, RZ, P5 ;  /* 0x000000ff0300720c */ /* 0x040fe40002f04270 */
[----:B------:R-:W-:Y:S01]  /*3fe0*/  ISETP.GT.AND P4, PT, R3, 0x8, P4 ;  /* 0x000000080300780c */ /* 0x000fe20002784270 */
[----:B0-----:R-:W-:Y:S01]  /*3ff0*/  FMUL R13, R46, R56 ;  /* 0x000000382e0d7220 */ /* 0x001fe20000400000 */
[----:B------:R-:W-:-:S02]  /*4000*/  F2FP.TF32.F32.PACK_B R5, R5 ;  /* 0x00000005ff05723e */ /* 0x000fc400024050ff */
[----:B------:R-:W-:Y:S02]  /*4010*/  F2FP.TF32.F32.PACK_B R45, R45 ;  /* 0x0000002dff2d723e */ /* 0x000fe400024050ff */
[----:B------:R-:W-:Y:S01]  /*4020*/  ISETP.GT.AND P5, PT, R3, 0x8, P5 ;  /* 0x000000080300780c */ /* 0x000fe20002fa4270 */
[----:B------:R0:W-:Y:S01]  /*4030*/  @P1 STG.E desc[UR36][R8.64+0x80], R5 ;  /* 0x0000800508001986 */ /* 0x0001e2000c101924 */
[C---:B------:R-:W-:Y:S02]  /*4040*/  ISETP.GT.AND P1, PT, R4.reuse, 0x38, PT ;  /* 0x000000380400780c */ /* 0x040fe40003f24270 */
[----:B------:R-:W-:Y:S01]  /*4050*/  F2FP.TF32.F32.PACK_B R13, R13 ;  /* 0x0000000dff0d723e */ /* 0x000fe200024050ff */
[----:B------:R-:W-:Y:S01]  /*4060*/  @P3 STG.E desc[UR36][R8.64+0x84], R43 ;  /* 0x0000842b08003986 */ /* 0x000fe2000c101924 */
[C---:B------:R-:W-:Y:S02]  /*4070*/  ISETP.GT.AND P3, PT, R4.reuse, 0x30, PT ;  /* 0x000000300400780c */ /* 0x040fe40003f64270 */
[----:B------:R-:W-:Y:S01]  /*4080*/  F2FP.TF32.F32.PACK_B R47, R47 ;  /* 0x0000002fff2f723e */ /* 0x000fe200024050ff */
[----:B------:R1:W-:Y:S01]  /*4090*/  @P2 STG.E desc[UR36][R6.64+0xa0], R11 ;  /* 0x0000a00b06002986 */ /* 0x0003e2000c101924 */
[----:B------:R-:W-:-:S02]  /*40a0*/  ISETP.GT.AND P2, PT, R4, 0x31, PT ;  /* 0x000000310400780c */ /* 0x000fc40003f44270 */
[----:B------:R-:W-:Y:S01]  /*40b0*/  F2FP.TF32.F32.PACK_B R49, R49 ;  /* 0x00000031ff31723e */ /* 0x000fe200024050ff */
[----:B------:R-:W-:Y:S01]  /*40c0*/  @P0 STG.E desc[UR36][R6.64+0xa4], R45 ;  /* 0x0000a42d06000986 */ /* 0x000fe2000c101924 */
[----:B------:R-:W-:Y:S01]  /*40d0*/  ISETP.GT.AND P0, PT, R4, 0x39, PT ;  /* 0x000000390400780c */ /* 0x000fe20003f04270 */
[----:B------:R-:W-:Y:S01]  /*40e0*/  @P4 IMAD.MOV.U32 R4, RZ, RZ, R8 ;  /* 0x000000ffff044224 */ /* 0x000fe200078e0008 */
[----:B------:R-:W-:Y:S01]  /*40f0*/  F2FP.TF32.F32.PACK_B R15, R15 ;  /* 0x0000000fff0f723e */ /* 0x000fe200024050ff */
[----:B0-----:R-:W-:Y:S01]  /*4100*/  @P4 IMAD.MOV.U32 R5, RZ, RZ, R9 ;  /* 0x000000ffff054224 */ /* 0x001fe200078e0009 */
[----:B------:R-:W-:Y:S02]  /*4110*/  F2FP.TF32.F32.PACK_B R51, R51 ;  /* 0x00000033ff33723e */ /* 0x000fe400024050ff */
[----:B------:R-:W-:Y:S01]  /*4120*/  F2FP.TF32.F32.PACK_B R21, R21 ;  /* 0x00000015ff15723e */ /* 0x000fe200024050ff */
[----:B-1----:R-:W-:Y:S01]  /*4130*/  FMUL R11, R48, R56 ;  /* 0x00000038300b7220 */ /* 0x002fe20000400000 */
[----:B------:R0:W-:Y:S01]  /*4140*/  @P4 STG.E desc[UR36][R4.64+0xa0], R13 ;  /* 0x0000a00d04004986 */ /* 0x0001e2000c101924 */
[----:B------:R-:W-:-:S02]  /*4150*/  ISETP.GT.AND P4, PT, R3, RZ, P3 ;  /* 0x000000ff0300720c */ /* 0x000fc40001f84270 */
[----:B------:R-:W-:Y:S02]  /*4160*/  ISETP.GT.AND P3, PT, R3, 0x8, P3 ;  /* 0x000000080300780c */ /* 0x000fe40001f64270 */
[----:B------:R-:W-:Y:S02]  /*4170*/  F2FP.TF32.F32.PACK_B R11, R11 ;  /* 0x0000000bff0b723e */ /* 0x000fe400024050ff */
[----:B------:R-:W-:Y:S02]  /*4180*/  F2FP.TF32.F32.PACK_B R53, R53 ;  /* 0x00000035ff35723e */ /* 0x000fe400024050ff */
[----:B------:R-:W-:Y:S01]  /*4190*/  F2FP.TF32.F32.PACK_B R55, R55 ;  /* 0x00000037ff37723e */ /* 0x000fe200024050ff */
[----:B0-----:R-:W-:Y:S02]  /*41a0*/  @P5 IMAD.MOV.U32 R4, RZ, RZ, R8 ;  /* 0x000000ffff045224 */ /* 0x001fe400078e0008 */
[----:B------:R-:W-:Y:S01]  /*41b0*/  FMUL R13, R54, R56 ;  /* 0x00000038360d7220 */ /* 0x000fe20000400000 */
[----:B------:R-:W-:-:S04]  /*41c0*/  @P5 IMAD.MOV.U32 R5, RZ, RZ, R9 ;  /* 0x000000ffff055224 */ /* 0x000fc800078e0009 */
[----:B------:R-:W-:Y:S01]  /*41d0*/  F2FP.TF32.F32.PACK_B R13, R13 ;  /* 0x0000000dff0d723e */ /* 0x000fe200024050ff */
[----:B------:R0:W-:Y:S01]  /*41e0*/  @P5 STG.E desc[UR36][R4.64+0xa4], R47 ;  /* 0x0000a42f04005986 */ /* 0x0001e2000c101924 */
[C---:B------:R-:W-:Y:S02]  /*41f0*/  ISETP.GT.AND P5, PT, R3.reuse, RZ, P2 ;  /* 0x000000ff0300720c */ /* 0x040fe400017a4270 */
[----:B------:R-:W-:Y:S01]  /*4200*/  ISETP.GT.AND P2, PT, R3, 0x8, P2 ;  /* 0x000000080300780c */ /* 0x000fe20001744270 */
[----:B0-----:R-:W-:Y:S02]  /*4210*/  @P4 IMAD.MOV.U32 R4, RZ, RZ, R6 ;  /* 0x000000ffff044224 */ /* 0x001fe400078e0006 */
[----:B------:R-:W-:-:S05]  /*4220*/  @P4 IMAD.MOV.U32 R5, RZ, RZ, R7 ;  /* 0x000000ffff054224 */ /* 0x000fca00078e0007 */
        /* <DEDUP_REMOVED lines=10> */
[----:B------:R0:W-:Y:S02]  /*42d0*/  @P3 STG.E desc[UR36][R4.64+0xc0], R15 ;  /* 0x0000c00f04003986 */ /* 0x0001e4000c101924 */
[----:B0-----:R-:W-:Y:S02]  /*42e0*/  @P2 IMAD.MOV.U32 R4, RZ, RZ, R8 ;  /* 0x000000ffff042224 */ /* 0x001fe400078e0008 */
[----:B------:R-:W-:-:S05]  /*42f0*/  @P2 IMAD.MOV.U32 R5, RZ, RZ, R9 ;  /* 0x000000ffff052224 */ /* 0x000fca00078e0009 */
[----:B------:R0:W-:Y:S02]  /*4300*/  @P2 STG.E desc[UR36][R4.64+0xc4], R51 ;  /* 0x0000c43304002986 */ /* 0x0001e4000c101924 */
[----:B0-----:R-:W-:Y:S02]  /*4310*/  @P4 IMAD.MOV.U32 R4, RZ, RZ, R6 ;  /* 0x000000ffff044224 */ /* 0x001fe400078e0006 */
[----:B------:R-:W-:-:S05]  /*4320*/  @P4 IMAD.MOV.U32 R5, RZ, RZ, R7 ;  /* 0x000000ffff054224 */ /* 0x000fca00078e0007 */
[----:B------:R0:W-:Y:S04]  /*4330*/  @P4 STG.E desc[UR36][R4.64+0xe0], R21 ;  /* 0x0000e01504004986 */ /* 0x0001e8000c101924 */
[----:B------:R1:W-:Y:S01]  /*4340*/  @P5 STG.E desc[UR36][R6.64+0xe4], R53 ;  /* 0x0000e43506005986 */ /* 0x0003e2000c101924 */
[----:B0-----:R-:W-:Y:S02]  /*4350*/  @P1 IMAD.MOV.U32 R4, RZ, RZ, R8 ;  /* 0x000000ffff041224 */ /* 0x001fe400078e0008 */
[----:B------:R-:W-:-:S05]  /*4360*/  @P1 IMAD.MOV.U32 R5, RZ, RZ, R9 ;  /* 0x000000ffff051224 */ /* 0x000fca00078e0009 */
[----:B------:R1:W-:Y:S04]  /*4370*/  @P1 STG.E desc[UR36][R4.64+0xe0], R13 ;  /* 0x0000e00d04001986 */ /* 0x0003e8000c101924 */
[----:B------:R1:W-:Y:S02]  /*4380*/  @P0 STG.E desc[UR36][R8.64+0xe4], R55 ;  /* 0x0000e43708000986 */ /* 0x0003e4000c101924 */
.L_x_97:
[----:B------:R-:W-:Y:S05]  /*4390*/  BSYNC B0 ;  /* 0x0000000000007941 */ /* 0x000fea0003800000 */
.L_x_35:
[----:B------:R-:W-:Y:S01]  /*43a0*/  ULDC UR4, c[0x0][0xc] ;  /* 0x0000030000047ab9 */ /* 0x000fe20000000800 */
[----:B------:R-:W-:Y:S01]  /*43b0*/  ULDC UR5, c[0x0][0x10] ;  /* 0x0000040000057ab9 */ /* 0x000fe20000000800 */
[----:B------:R-:W3:Y:S01]  /*43c0*/  LDC R3, c[0x0][0x14] ;  /* 0x00000500ff037b82 */ /* 0x000ee20000000800 */
[----:B------:R-:W-:Y:S01]  /*43d0*/  UIMAD.WIDE.U32 UR4, UR4, UR5, URZ ;  /* 0x00000005040472a5 */ /* 0x000fe2000f8e003f */
[----:B------:R-:W-:Y:S02]  /*43e0*/  IMAD.MOV.U32 R61, RZ, RZ, -0x1 ;  /* 0xffffffffff3d7424 */ /* 0x000fe400078e00ff */
[----:B--2---:R-:W-:-:S03]  /*43f0*/  IMAD.MOV.U32 R59, RZ, RZ, -0x1 ;  /* 0xffffffffff3b7424 */ /* 0x004fc600078e00ff */
[----:B---3--:R-:W-:-:S04]  /*4400*/  IMAD.WIDE.U32 R16, R3, UR4, R16 ;  /* 0x0000000403107c25 */ /* 0x008fc8000f8e0010 */
[----:B------:R-:W-:Y:S01]  /*4410*/  IMAD R3, R3, UR5, RZ ;  /* 0x0000000503037c24 */ /* 0x000fe2000f8e02ff */
[----:B------:R-:W-:Y:S02]  /*4420*/  ULDC.64 UR4, c[0x0][0x650] ;  /* 0x0001940000047ab9 */ /* 0x000fe40000000a00 */
[----:B------:R-:W-:Y:S01]  /*4430*/  ISETP.GE.U32.AND P0, PT, R16, UR4, PT ;  /* 0x0000000410007c0c */ /* 0x000fe2000bf06070 */
[--C-:B------:R-:W-:Y:S01]  /*4440*/  IMAD.IADD R17, R17, 0x1, R3.reuse ;  /* 0x0000000111117824 */ /* 0x100fe200078e0203 */
[----:B------:R-:W-:-:S04]  /*4450*/  PRMT R3, RZ, 0x7610, R3 ;  /* 0x00007610ff037816 */ /* 0x000fc80000000003 */
[----:B------:R-:W-:-:S13]  /*4460*/  ISETP.GE.U32.AND.EX P0, PT, R17, UR5, PT, P0 ;  /* 0x0000000511007c0c */ /* 0x000fda000bf06100 */
[----:B------:R-:W-:Y:S05]  /*4470*/  @P0 BRA `(.L_x_98) ;  /* 0x0000000400640947 */ /* 0x000fea0003800000 */
[----:B0---4-:R-:W0:Y:S01]  /*4480*/  S2R R12, SR_CTAID.X ;  /* 0x00000000000c7919 */ /* 0x011e220000002500 */
[----:B------:R-:W2:Y:S01]  /*4490*/  LDC.64 R10, c[0x0][0x628] ;  /* 0x00018a00ff0a7b82 */ /* 0x000ea20000000a00 */
[----:B------:R-:W-:Y:S01]  /*44a0*/  ULDC UR4, c[0x0][0x150] ;  /* 0x0000540000047ab9 */ /* 0x000fe20000000800 */
[----:B-1----:R-:W-:Y:S01]  /*44b0*/  IMAD.MOV.U32 R8, RZ, RZ, R16 ;  /* 0x000000ffff087224 */ /* 0x002fe200078e0010 */
[----:B-----5:R-:W1:Y:S01]  /*44c0*/  S2R R24, SR_CTAID.Y ;  /* 0x0000000000187919 */ /* 0x020e620000002600 */
[----:B------:R-:W-:-:S04]  /*44d0*/  IMAD.MOV.U32 R9, RZ, RZ, R17 ;  /* 0x000000ffff097224 */ /* 0x000fc800078e0011 */
[----:B------:R-:W3:Y:S08]  /*44e0*/  LDC R21, c[0x0][0x144] ;  /* 0x00005100ff157b82 */ /* 0x000ef00000000800 */
[----:B------:R-:W4:Y:S08]  /*44f0*/  LDC R0, c[0x0][0x630] ;  /* 0x00018c00ff007b82 */ /* 0x000f300000000800 */
[----:B------:R-:W1:Y:S01]  /*4500*/  LDC.64 R14, c[0x0][0x620] ;  /* 0x00018800ff0e7b82 */ /* 0x000e620000000a00 */
[----:B--2---:R-:W-:-:S04]  /*4510*/  ISETP.NE.U32.AND P0, PT, R10, RZ, PT ;  /* 0x000000ff0a00720c */ /* 0x004fc80003f05070 */
[----:B------:R-:W-:Y:S02]  /*4520*/  ISETP.NE.AND.EX P0, PT, R11, RZ, PT, P0 ;  /* 0x000000ff0b00720c */ /* 0x000fe40003f05300 */
[----:B0-----:R-:W-:-:S05]  /*4530*/  I2FP.F32.U32 R3, R12 ;  /* 0x0000000c00037245 */ /* 0x001fca0000201000 */
[----:B------:R-:W-:-:S04]  /*4540*/  FMUL R3, R3, UR4 ;  /* 0x0000000403037c20 */ /* 0x000fc80008400000 */
[----:B------:R0:W2:Y:S02]  /*4550*/  F2I.U32.TRUNC.NTZ R20, R3 ;  /* 0x0000000300147305 */ /* 0x0000a4000020f000 */
[----:B---34-:R-:W-:Y:S05]  /*4560*/  @!P0 BRA `(.L_x_99) ;  /* 0x0000000000288947 */ /* 0x018fea0003800000 */
[----:B0-----:R-:W0:Y:S02]  /*4570*/  LDC R3, c[0x0][0x634] ;  /* 0x00018d00ff037b82 */ /* 0x001e240000000800 */
        /* <DEDUP_REMOVED lines=9> */
.L_x_99:
[----:B------:R-:W3:Y:S01]  /*4610*/  LDC.64 R28, c[0x0][0x640] ;  /* 0x00019000ff1c7b82 */ /* 0x000ee20000000a00 */
[-CC-:B------:R-:W-:Y:S01]  /*4620*/  SHF.R.U64 R59, R8, R0.reuse, R9.reuse ;  /* 0x00000000083b7219 */ /* 0x180fe20000001209 */
[----:B--2---:R-:W-:Y:S01]  /*4630*/  IMAD.MOV R20, RZ, RZ, -R20 ;  /* 0x000000ffff147224 */ /* 0x004fe200078e0a14 */
[----:B------:R-:W-:Y:S01]  /*4640*/  SHF.R.U32.HI R0, RZ, R0, R9 ;  /* 0x00000000ff007219 */ /* 0x000fe20000011609 */
[----:B------:R-:W-:Y:S01]  /*4650*/  ULDC UR4, c[0x0][0x154] ;  /* 0x0000550000047ab9 */ /* 0x000fe20000000800 */
[----:B0-----:R-:W-:Y:S01]  /*4660*/  IADD3 R3, P0, RZ, -R59, RZ ;  /* 0x8000003bff037210 */ /* 0x001fe20007f1e0ff */
[----:B------:R-:W-:Y:S02]  /*4670*/  IMAD R21, R21, R20, R12 ;  /* 0x0000001415157224 */ /* 0x000fe400078e020c */
[----:B------:R-:W0:Y:S01]  /*4680*/  LDC R6, c[0x0][0x618] ;  /* 0x00018600ff067b82 */ /* 0x000e220000000800 */
[----:B------:R-:W-:Y:S02]  /*4690*/  IMAD.MOV.U32 R7, RZ, RZ, 0x1 ;  /* 0x00000001ff077424 */ /* 0x000fe400078e00ff */
[----:B------:R-:W-:-:S04]  /*46a0*/  IMAD.X R5, RZ, RZ, ~R0, P0 ;  /* 0x000000ffff057224 */ /* 0x000fc800000e0e00 */
[-C--:B-1----:R-:W-:Y:S01]  /*46b0*/  IMAD R0, R5, R14.reuse, RZ ;  /* 0x0000000e05007224 */ /* 0x082fe200078e02ff */
[----:B------:R-:W1:Y:S01]  /*46c0*/  LDC R8, c[0x0][0x608] ;  /* 0x00018200ff087b82 */ /* 0x000e620000000800 */
[----:B------:R-:W-:-:S04]  /*46d0*/  IMAD.WIDE.U32 R4, R3, R14, R16 ;  /* 0x0000000e03047225 */ /* 0x000fc800078e0010 */
[----:B------:R-:W-:Y:S01]  /*46e0*/  IMAD R3, R3, R15, R0 ;  /* 0x0000000f03037224 */ /* 0x000fe200078e0200 */
[----:B------:R-:W-:Y:S02]  /*46f0*/  I2FP.F32.U32 R0, R24 ;  /* 0x0000001800007245 */ /* 0x000fe40000201000 */
[----:B------:R-:W2:Y:S01]  /*4700*/  LDC R26, c[0x0][0x658] ;  /* 0x00019600ff1a7b82 */ /* 0x000ea20000000800 */
[----:B------:R-:W-:Y:S01]  /*4710*/  IMAD.IADD R3, R5, 0x1, R3 ;  /* 0x0000000105037824 */ /* 0x000fe200078e0203 */
[----:B---3--:R-:W-:Y:S01]  /*4720*/  ISETP.NE.U32.AND P0, PT, R28, RZ, PT ;  /* 0x000000ff1c00720c */ /* 0x008fe20003f05070 */
[----:B------:R-:W-:Y:S01]  /*4730*/  FMUL R0, R0, UR4 ;  /* 0x0000000400007c20 */ /* 0x000fe20008400000 */
[----:B------:R-:W-:Y:S02]  /*4740*/  IMAD.MOV.U32 R5, RZ, RZ, -0x1 ;  /* 0xffffffffff057424 */ /* 0x000fe400078e00ff */
[----:B------:R-:W-:Y:S01]  /*4750*/  ISETP.NE.AND.EX P0, PT, R29, RZ, PT, P0 ;  /* 0x000000ff1d00720c */ /* 0x000fe20003f05300 */
[----:B------:R3:W4:Y:S01]  /*4760*/  F2I.U32.TRUNC.NTZ R13, R0 ;  /* 0x00000000000d7305 */ /* 0x000722000020f000 */
[----:B------:R-:W3:Y:S01]  /*4770*/  LDC R15, c[0x0][0x148] ;  /* 0x00005200ff0f7b82 */ /* 0x000ee20000000800 */
[----:B0-----:R-:W-:-:S02]  /*4780*/  SHF.R.U64 R12, R4, R6, R3 ;  /* 0x00000006040c7219 */ /* 0x001fc40000001203 */
[----:B------:R-:W-:-:S05]  /*4790*/  SHF.R.U32.HI R3, RZ, R6, R3 ;  /* 0x00000006ff037219 */ /* 0x000fca0000011603 */
[----:B------:R-:W0:Y:S01]  /*47a0*/  LDC R20, c[0x0][0x600] ;  /* 0x00018000ff147b82 */ /* 0x000e220000000800 */
[-CC-:B-1----:R-:W-:Y:S02]  /*47b0*/  SHF.R.U64 R10, R12, R8.reuse, R3.reuse ;  /* 0x000000080c0a7219 */ /* 0x182fe40000001203 */
[----:B------:R-:W-:-:S05]  /*47c0*/  SHF.R.U32.HI R3, RZ, R8, R3 ;  /* 0x00000008ff037219 */ /* 0x000fca0000011603 */
[----:B------:R-:W1:Y:S01]  /*47d0*/  LDC R27, c[0x0][0x648] ;  /* 0x00019200ff1b7b82 */ /* 0x000e620000000800 */
[-C--:B--2---:R-:W-:Y:S02]  /*47e0*/  SHF.L.U32 R4, R5, R26.reuse, RZ ;  /* 0x0000001a05047219 */ /* 0x084fe400000006ff */
[-CC-:B------:R-:W-:Y:S02]  /*47f0*/  SHF.R.U64 R14, R10, R26.reuse, R3.reuse ;  /* 0x0000001a0a0e7219 */ /* 0x180fe40000001203 */
[----:B------:R-:W-:Y:S02]  /*4800*/  SHF.R.U32.HI R5, RZ, R26, R3 ;  /* 0x0000001aff057219 */ /* 0x000fe40000011603 */
[----:B------:R-:W-:Y:S01]  /*4810*/  LOP3.LUT R25, RZ, R4, RZ, 0x33, !PT ;  /* 0x00000004ff197212 */ /* 0x000fe200078e33ff */
[----:B------:R-:W2:Y:S01]  /*4820*/  LDC R30, c[0x0][0x638] ;  /* 0x00018e00ff1e7b82 */ /* 0x000ea20000000800 */
[----:B------:R-:W-:Y:S01]  /*4830*/  SHF.L.U32 R26, R7, R26, RZ ;  /* 0x0000001a071a7219 */ /* 0x000fe200000006ff */
[----:B------:R-:W-:-:S06]  /*4840*/  IMAD.MOV.U32 R4, RZ, RZ, R14 ;  /* 0x000000ffff047224 */ /* 0x000fcc00078e000e */
[----:B------:R-:W0:Y:S01]  /*4850*/  LDC R31, c[0x0][0x610] ;  /* 0x00018400ff1f7b82 */ /* 0x000e220000000800 */
[----:B----4-:R-:W-:Y:S05]  /*4860*/  @!P0 BRA `(.L_x_100) ;  /* 0x0000000000288947 */ /* 0x010fea0003800000 */
        /* <DEDUP_REMOVED lines=10> */
.L_x_100:
[----:B------:R-:W-:Y:S01]  /*4910*/  ISETP.NE.AND P0, PT, R2, 0x1, PT ;  /* 0x000000010200780c */ /* 0x000fe20003f05270 */
[----:B0-----:R-:W-:Y:S01]  /*4920*/  VIADD R7, R20, 0xffffffff ;  /* 0xffffffff14077836 */ /* 0x001fe20000000000 */
[----:B-1-3--:R-:W-:Y:S01]  /*4930*/  SHF.R.U64 R0, R4, R27, R5 ;  /* 0x0000001b04007219 */ /* 0x00afe20000001205 */
[----:B------:R-:W-:Y:S01]  /*4940*/  IMAD.MOV R13, RZ, RZ, -R13 ;  /* 0x000000ffff0d7224 */ /* 0x000fe200078e0a0d */
[----:B------:R-:W-:Y:S01]  /*4950*/  LOP3.LUT R5, R10, R25, RZ, 0xc0, !PT ;  /* 0x000000190a057212 */ /* 0x000fe200078ec0ff */
[----:B------:R-:W-:Y:S01]  /*4960*/  IMAD.MOV.U32 R4, RZ, RZ, 0x1 ;  /* 0x00000001ff047424 */ /* 0x000fe200078e00ff */
[----:B------:R-:W-:Y:S01]  /*4970*/  LOP3.LUT R12, R12, R7, RZ, 0xc0, !PT ;  /* 0x000000070c0c7212 */ /* 0x000fe200078ec0ff */
[----:B------:R-:W-:Y:S02]  /*4980*/  IMAD.MOV R3, RZ, RZ, -R0 ;  /* 0x000000ffff037224 */ /* 0x000fe400078e0a00 */
[----:B------:R-:W-:Y:S02]  /*4990*/  IMAD R0, R26, R0, R5 ;  /* 0x000000001a007224 */ /* 0x000fe400078e0205 */
[----:B--2---:R-:W-:-:S02]  /*49a0*/  IMAD R3, R3, R30, R14 ;  /* 0x0000001e03037224 */ /* 0x004fc400078e020e */
[----:B------:R-:W-:Y:S02]  /*49b0*/  @P0 IMAD R21, R15, R13, R24 ;  /* 0x0000000d0f150224 */ /* 0x000fe400078e0218 */
[----:B------:R-:W-:Y:S01]  /*49c0*/  IMAD R5, R3, R20, R12 ;  /* 0x0000001403057224 */ /* 0x000fe200078e020c */
[----:B------:R-:W-:Y:S01]  /*49d0*/  PRMT R3, R4, 0x7610, R3 ;  /* 0x0000761004037816 */ /* 0x000fe20000000003 */
[----:B------:R-:W-:-:S05]  /*49e0*/  IMAD R0, R0, R31, R21 ;  /* 0x0000001f00007224 */ /* 0x000fca00078e0215 */
[----:B------:R-:W-:Y:S02]  /*49f0*/  SEL R61, R5, R0, !P0 ;  /* 0x00000000053d7207 */ /* 0x000fe40004000000 */
[----:B------:R-:W-:-:S07]  /*4a00*/  SEL R0, R0, R5, !P0 ;  /* 0x0000000500007207 */ /* 0x000fce0004000000 */
.L_x_98:
[----:B------:R-:W-:Y:S01]  /*4a10*/  LOP3.LUT P0, RZ, R3, 0xff, RZ, 0xc0, !PT ;  /* 0x000000ff03ff7812 */ /* 0x000fe2000780c0ff */
[----:B------:R-:W-:-:S12]  /*4a20*/  IMAD.MOV.U32 R60, RZ, RZ, R0 ;  /* 0x000000ffff3c7224 */ /* 0x000fd800078e0000 */
[----:B------:R-:W-:Y:S05]  /*4a30*/  @P0 BRA `(.L_x_101) ;  /* 0xffffffc800200947 */ /* 0x000fea000383ffff */
[----:B------:R-:W-:Y:S05]  /*4a40*/  EXIT ;  /* 0x000000000000794d */ /* 0x000fea0003800000 */
.L_x_8:
[----:B0-----:R-:W-:Y:S01]  /*4a50*/  ULDC.64 UR4, c[0x0][0x650] ;  /* 0x0001940000047ab9 */ /* 0x001fe20000000a00 */
        /* <DEDUP_REMOVED lines=25> */
.L_x_103:
[----:B------:R-:W0:Y:S01]  /*4bf0*/  LDC.64 R28, c[0x0][0x640] ;  /* 0x00019000ff1c7b82 */ /* 0x000e220000000a00 */
[-CC-:B------:R-:W-:Y:S01]  /*4c00*/  SHF.R.U64 R22, R12, R6.reuse, R13.reuse ;  /* 0x000000060c167219 */ /* 0x180fe2000000120d */
[----:B------:R-:W-:Y:S01]  /*4c10*/  IMAD.MOV.U32 R30, RZ, RZ, 0x1 ;  /* 0x00000001ff1e7424 */ /* 0x000fe200078e00ff */
[----:B------:R-:W-:Y:S02]  /*4c20*/  SHF.R.U32.HI R6, RZ, R6, R13 ;  /* 0x00000006ff067219 */ /* 0x000fe4000001160d */
        /* <DEDUP_REMOVED lines=8> */
[----:B------:R-:W-:Y:S01]  /*4cb0*/  IMAD.IADD R9, R9, 0x1, R11 ;  /* 0x0000000109097824 */ /* 0x000fe200078e020b */
[----:B0-----:R-:W-:-:S04]  /*4cc0*/  ISETP.NE.U32.AND P0, PT, R28, RZ, PT ;  /* 0x000000ff1c00720c */ /* 0x001fc80003f05070 */
[----:B------:R-:W-:Y:S02]  /*4cd0*/  ISETP.NE.AND.EX P0, PT, R29, RZ, PT, P0 ;  /* 0x000000ff1d00720c */ /* 0x000fe40003f05300 */
[----:B------:R-:W0:Y:S01]  /*4ce0*/  LDC R20, c[0x0][0x600] ;  /* 0x00018000ff147b82 */ /* 0x000e220000000800 */
[-CC-:B-1----:R-:W-:Y:S01]  /*4cf0*/  SHF.R.U64 R14, R8, R10.reuse, R9.reuse ;  /* 0x0000000a080e7219 */ /* 0x182fe20000001209 */
[----:B------:R-:W-:Y:S01]  /*4d00*/  IMAD.MOV.U32 R8, RZ, RZ, -0x1 ;  /* 0xffffffffff087424 */ /* 0x000fe200078e00ff */
[----:B------:R-:W-:-:S05]  /*4d10*/  SHF.R.U32.HI R9, RZ, R10, R9 ;  /* 0x0000000aff097219 */ /* 0x000fca0000011609 */
[----:B------:R-:W1:Y:S01]  /*4d20*/  LDC R26, c[0x0][0x648] ;  /* 0x00019200ff1a7b82 */ /* 0x000e620000000800 */
[-CC-:B--2---:R-:W-:Y:S02]  /*4d30*/  SHF.R.U64 R21, R14, R12.reuse, R9.reuse ;  /* 0x0000000c0e157219 */ /* 0x184fe40000001209 */
[----:B------:R-:W-:-:S05]  /*4d40*/  SHF.R.U32.HI R6, RZ, R12, R9 ;  /* 0x0000000cff067219 */ /* 0x000fca0000011609 */
[----:B------:R-:W2:Y:S01]  /*4d50*/  LDC R27, c[0x0][0x638] ;  /* 0x00018e00ff1b7b82 */ /* 0x000ea20000000800 */
[-C--:B---3--:R-:W-:Y:S02]  /*4d60*/  SHF.L.U32 R8, R8, R25.reuse, RZ ;  /* 0x0000001908087219 */ /* 0x088fe400000006ff */
[-CC-:B------:R-:W-:Y:S02]  /*4d70*/  SHF.R.U64 R23, R21, R25.reuse, R6.reuse ;  /* 0x0000001915177219 */ /* 0x180fe40000001206 */
[----:B------:R-:W-:Y:S02]  /*4d80*/  LOP3.LUT R32, RZ, R8, RZ, 0x33, !PT ;  /* 0x00000008ff207212 */ /* 0x000fe400078e33ff */
[----:B------:R-:W-:Y:S01]  /*4d90*/  SHF.R.U32.HI R9, RZ, R25, R6 ;  /* 0x00000019ff097219 */ /* 0x000fe20000011606 */
[----:B------:R-:W3:Y:S01]  /*4da0*/  LDC R31, c[0x0][0x610] ;  /* 0x00018400ff1f7b82 */ /* 0x000ee20000000800 */
[----:B------:R-:W-:Y:S01]  /*4db0*/  IMAD.MOV.U32 R8, RZ, RZ, R23 ;  /* 0x000000ffff087224 */ /* 0x000fe200078e0017 */
[----:B------:R-:W-:Y:S06]  /*4dc0*/  @!P0 BRA `(.L_x_104) ;  /* 0x0000000000288947 */ /* 0x000fec0003800000 */
        /* <DEDUP_REMOVED lines=10> */
.L_x_104:
[----:B------:R-:W-:Y:S02]  /*4e70*/  ISETP.NE.AND P0, PT, R2, 0x1, PT ;  /* 0x000000010200780c */ /* 0x000fe40003f05270 */
[----:B-1----:R-:W-:Y:S01]  /*4e80*/  SHF.R.U64 R6, R8, R26, R9 ;  /* 0x0000001a08067219 */ /* 0x002fe20000001209 */
[----:B0-----:R-:W-:Y:S01]  /*4e90*/  VIADD R9, R20, 0xffffffff ;  /* 0xffffffff14097836 */ /* 0x001fe20000000000 */
[----:B------:R-:W-:Y:S02]  /*4ea0*/  SHF.L.U32 R30, R30, R25, RZ ;  /* 0x000000191e1e7219 */ /* 0x000fe400000006ff */
[----:B------:R-:W-:Y:S01]  /*4eb0*/  LOP3.LUT R5, R21, R32, RZ, 0xc0, !PT ;  /* 0x0000002015057212 */ /* 0x000fe200078ec0ff */
[----:B------:R-:W-:-:S04]  /*4ec0*/  IMAD.MOV R8, RZ, RZ, -R6 ;  /* 0x000000ffff087224 */ /* 0x000fc800078e0a06 */
[----:B------:R-:W-:Y:S01]  /*4ed0*/  IMAD R6, R30, R6, R5 ;  /* 0x000000061e067224 */ /* 0x000fe200078e0205 */
[----:B------:R-:W-:Y:S01]  /*4ee0*/  LOP3.LUT R5, R14, R9, RZ, 0xc0, !PT ;  /* 0x000000090e057212 */ /* 0x000fe200078ec0ff */
[----:B------:R-:W-:Y:S02]  /*4ef0*/  @P0 IMAD R3, R7, R24, R4 ;  /* 0x0000001807030224 */ /* 0x000fe400078e0204 */
[----:B--2---:R-:W-:Y:S02]  /*4f00*/  IMAD R4, R8, R27, R23 ;  /* 0x0000001b08047224 */ /* 0x004fe400078e0217 */
[----:B---3--:R-:W-:Y:S02]  /*4f10*/  IMAD R3, R6, R31, R3 ;  /* 0x0000001f06037224 */ /* 0x008fe400078e0203 */
[----:B------:R-:W-:Y:S02]  /*4f20*/  IMAD R4, R4, R20, R5 ;  /* 0x0000001404047224 */ /* 0x000fe400078e0205 */
[----:B------:R-:W-:-:S02]  /*4f30*/  IMAD.MOV.U32 R8, RZ, RZ, 0x1 ;  /* 0x00000001ff087424 */ /* 0x000fc400078e00ff */
[----:B------:R-:W-:Y:S01]  /*4f40*/  IMAD.MOV.U32 R6, RZ, RZ, R22 ;  /* 0x000000ffff067224 */ /* 0x000fe200078e0016 */
[----:B------:R-:W-:Y:S02]  /*4f50*/  SEL R20, R4, R3, !P0 ;  /* 0x0000000304147207 */ /* 0x000fe40004000000 */
[----:B------:R-:W-:-:S07]  /*4f60*/  SEL R21, R3, R4, !P0 ;  /* 0x0000000403157207 */ /* 0x000fce0004000000 */
.L_x_102:
[----:B------:R-:W-:-:S08]  /*4f70*/  NOP ;  /* 0x0000000000007918 */ /* 0x000fd00000000000 */
[----:B------:R-:W0:-:S00]  /*4f80*/  USETMAXREG.DEALLOC.CTAPOOL 0x28 ;  /* 0x00000028000079c8 */ /* 0x000e0000080e0500 */
[----:B0-----:R-:W-:-:S13]  /*4f90*/  ISETP.NE.AND P0, PT, R0, RZ, PT ;  /* 0x000000ff0000720c */ /* 0x001fda0003f05270 */
[----:B------:R-:W-:Y:S05]  /*4fa0*/  @P0 EXIT ;  /* 0x000000000000094d */ /* 0x000fea0003800000 */
[----:B------:R-:W-:Y:S01]  /*4fb0*/  LOP3.LUT P0, RZ, R8, 0xff, RZ, 0xc0, !PT ;  /* 0x000000ff08ff7812 */ /* 0x000fe2000780c0ff */
[----:B------:R-:W-:Y:S02]  /*4fc0*/  IMAD.MOV.U32 R0, RZ, RZ, 0x1 ;  /* 0x00000001ff007424 */ /* 0x000fe400078e00ff */
[----:B------:R-:W-:-:S10]  /*4fd0*/  IMAD.MOV.U32 R3, RZ, RZ, RZ ;  /* 0x000000ffff037224 */ /* 0x000fd400078e00ff */
[----:B------:R-:W-:Y:S05]  /*4fe0*/  @!P0 BRA `(.L_x_105) ;  /* 0x0000000c00448947 */ /* 0x000fea0003800000 */
[----:B------:R-:W0:Y:S01]  /*4ff0*/  LDC R0, c[0x0][0x28c] ;  /* 0x0000a300ff007b82 */ /* 0x000e220000000800 */
[----:B------:R-:W1:Y:S01]  /*5000*/  S2R R12, SR_CgaCtaId ;  /* 0x00000000000c7919 */ /* 0x000e620000008800 */
[----:B------:R-:W-:Y:S01]  /*5010*/  ULDC UR5, c[0x0][0x600] ;  /* 0x0001800000057ab9 */ /* 0x000fe20000000800 */
[----:B------:R-:W-:Y:S01]  /*5020*/  ULDC UR4, c[0x0][0xc] ;  /* 0x0000030000047ab9 */ /* 0x000fe20000000800 */
[----:B------:R-:W-:Y:S01]  /*5030*/  UIADD3 UR16, UR5, -0x1, URZ ;  /* 0xffffffff05107890 */ /* 0x000fe2000fffe03f */
[----:B------:R-:W-:Y:S01]  /*5040*/  BSSY B0, `(.L_x_105) ;  /* 0x00000cb000007945 */ /* 0x000fe20003800000 */
[----:B------:R-:W-:Y:S01]  /*5050*/  ULDC UR6, c[0x0][0x658] ;  /* 0x0001960000067ab9 */ /* 0x000fe20000000800 */
[----:B------:R-:W-:Y:S01]  /*5060*/  ULDC UR5, c[0x0][0x10] ;  /* 0x0000040000057ab9 */ /* 0x000fe20000000800 */
[----:B------:R-:W-:Y:S01]  /*5070*/  UMOV UR7, 0xffffffff ;  /* 0xffffffff00077882 */ /* 0x000fe20000000000 */
[----:B------:R-:W-:Y:S01]  /*5080*/  UMOV UR8, 0x1 ;  /* 0x0000000100087882 */ /* 0x000fe20000000000 */
[----:B------:R-:W-:Y:S01]  /*5090*/  UIMAD.WIDE.U32 UR4, UR4, UR5, URZ ;  /* 0x00000005040472a5 */ /* 0x000fe2000f8e003f */
[----:B------:R-:W-:Y:S01]  /*50a0*/  IMAD.MOV.U32 R9, RZ, RZ, 0x1 ;  /* 0x00000001ff097424 */ /* 0x000fe200078e00ff */
[----:B------:R-:W-:Y:S01]  /*50b0*/  USHF.L.U32 UR7, UR7, UR6, URZ ;  /* 0x0000000607077299 */ /* 0x000fe2000800063f */
[----:B------:R-:W-:Y:S01]  /*50c0*/  LOP3.LUT R8, R19, 0x2, RZ, 0xfc, !PT ;  /* 0x0000000213087812 */ /* 0x000fe200078efcff */
[----:B------:R-:W-:-:S02]  /*50d0*/  USHF.L.U32 UR18, UR8, UR6, URZ ;  /* 0x0000000608127299 */ /* 0x000fc4000800063f */
[----:B------:R-:W-:Y:S01]  /*50e0*/  ULOP3.LUT UR17, URZ, UR7, URZ, 0x33, !UPT ;  /* 0x000000073f117292 */ /* 0x000fe2000f8e333f */
[----:B------:R-:W-:Y:S01]  /*50f0*/  ULDC UR6, c[0x0][0x14] ;  /* 0x0000050000067ab9 */ /* 0x000fe20000000800 */
[----:B------:R-:W-:Y:S01]  /*5100*/  ULDC.64 UR22, c[0x0][0x198] ;  /* 0x0000660000167ab9 */ /* 0x000fe20000000a00 */
[----:B------:R-:W-:Y:S02]  /*5110*/  UIMAD.WIDE.U32 UR20, UR4, UR6, URZ ;  /* 0x00000006041472a5 */ /* 0x000fe4000f8e003f */
[----:B------:R-:W-:Y:S01]  /*5120*/  UIMAD UR13, UR5, UR6, URZ ;  /* 0x00000006050d72a4 */ /* 0x000fe2000f8e023f */
[----:B0-----:R-:W-:-:S03]  /*5130*/  VIADD R0, R0, 0x1f ;  /* 0x0000001f00007836 */ /* 0x001fc60000000000 */
[----:B------:R-:W-:Y:S02]  /*5140*/  UIADD3 UR13, UR21, UR13, URZ ;  /* 0x0000000d150d7290 */ /* 0x000fe4000fffe03f */
[----:B------:R-:W-:-:S04]  /*5150*/  SHF.R.S32.HI R3, RZ, 0x1f, R0 ;  /* 0x0000001fff037819 */ /* 0x000fc80000011400 */
[----:B------:R-:W-:Y:S01]  /*5160*/  LEA.HI R10, R3, R0, RZ, 0x5 ;  /* 0x00000000030a7211 */ /* 0x000fe200078f28ff */
[C---:B-1----:R-:W-:Y:S02]  /*5170*/  IMAD.SHL.U32 R11, R12.reuse, 0x8, RZ ;  /* 0x000000080c0b7824 */ /* 0x042fe400078e00ff */
[----:B------:R-:W-:Y:S01]  /*5180*/  IMAD.SHL.U32 R12, R12, 0x100, RZ ;  /* 0x000001000c0c7824 */ /* 0x000fe200078e00ff */
[----:B------:R-:W-:Y:S01]  /*5190*/  SHF.R.S32.HI R10, RZ, 0x5, R10 ;  /* 0x00000005ff0a7819 */ /* 0x000fe2000001140a */
[----:B------:R-:W-:Y:S01]  /*51a0*/  IMAD.MOV.U32 R0, RZ, RZ, 0x1 ;  /* 0x00000001ff007424 */ /* 0x000fe200078e00ff */
[----:B------:R-:W-:Y:S01]  /*51b0*/  LOP3.LUT R11, R11, 0x38, RZ, 0xc0, !PT ;  /* 0x000000380b0b7812 */ /* 0x000fe200078ec0ff */
[----:B------:R-:W-:Y:S01]  /*51c0*/  IMAD.MOV.U32 R3, RZ, RZ, RZ ;  /* 0x000000ffff037224 */ /* 0x000fe200078e00ff */
[----:B------:R-:W-:Y:S01]  /*51d0*/  LOP3.LUT R12, R12, 0x700, RZ, 0xc0, !PT ;  /* 0x000007000c0c7812 */ /* 0x000fe200078ec0ff */
[----:B------:R-:W-:-:S07]  /*51e0*/  VIADD R13, R10, 0x1 ;  /* 0x000000010a0d7836 */ /* 0x000fce0000000000 */
.L_x_116:
[----:B------:R-:W-:-:S03]  /*51f0*/  UMOV UR4, 0xffffffff ;  /* 0xffffffff00047882 */ /* 0x000fc60000000000 */
[----:B------:R-:W-:Y:S05]  /*5200*/  BRA.DIV UR4, `(.L_x_106) ;  /* 0x0000001204587947 */ /* 0x000fea000b800000 */
[----:B------:R-:W-:-:S13]  /*5210*/  ELECT P6, URZ, PT ;  /* 0x00000000003f782f */ /* 0x000fda00038c0000 */
.L_x_132:
[----:B------:R-:W0:Y:S01]  /*5220*/  LDC R4, c[0x0][0x28c] ;  /* 0x0000a300ff047b82 */ /* 0x000e220000000800 */
[----:B------:R-:W-:Y:S01]  /*5230*/  BSSY B1, `(.L_x_107) ;  /* 0x0000038000017945 */ /* 0x000fe20003800000 */
[----:B0-----:R-:W-:-:S13]  /*5240*/  ISETP.LT.OR P6, PT, R4, 0x1, !P6 ;  /* 0x000000010400780c */ /* 0x001fda00077c1670 */
[----:B------:R-:W-:Y:S05]  /*5250*/  @P6 BRA `(.L_x_108) ;  /* 0x0000000000d46947 */ /* 0x000fea0003800000 */
[----:B------:R-:W-:Y:S02]  /*5260*/  IMAD.SHL.U32 R21, R21, 0x80, RZ ;  /* 0x0000008015157824 */ /* 0x000fe400078e00ff */
[----:B------:R-:W-:Y:S02]  /*5270*/  IMAD R20, R20, 0x40, R11 ;  /* 0x0000004014147824 */ /* 0x000fe400078e020b */
[----:B------:R-:W-:Y:S02]  /*5280*/  IMAD.MOV.U32 R24, RZ, RZ, RZ ;  /* 0x000000ffff187224 */ /* 0x000fe400078e00ff */
[----:B------:R-:W-:Y:S02]  /*5290*/  IMAD.MOV.U32 R4, RZ, RZ, R13 ;  /* 0x000000ffff047224 */ /* 0x000fe400078e000d */
[----:B------:R-:W-:Y:S02]  /*52a0*/  IMAD.MOV.U32 R5, RZ, RZ, R0 ;  /* 0x000000ffff057224 */ /* 0x000fe400078e0000 */
[----:B------:R-:W-:-:S07]  /*52b0*/  IMAD.MOV.U32 R7, RZ, RZ, R3 ;  /* 0x000000ffff077224 */ /* 0x000fce00078e0003 */
.L_x_111:
[----:B------:R-:W0:Y:S01]  /*52c0*/  S2R R15, SR_CgaCtaId ;  /* 0x00000000000f7919 */ /* 0x000e220000008800 */
[----:B------:R-:W-:Y:S02]  /*52d0*/  MOV R14, 0x400 ;  /* 0x00000400000e7802 */ /* 0x000fe40000000f00 */
[----:B------:R-:W-:Y:S02]  /*52e0*/  LOP3.LUT P1, RZ, R18, 0x7f, RZ, 0xc0, !PT ;  /* 0x0000007f12ff7812 */ /* 0x000fe4000782c0ff */
[----:B0-----:R-:W-:Y:S02]  /*52f0*/  LEA R22, R15, R14, 0x18 ;  /* 0x0000000e0f167211 */ /* 0x001fe400078ec0ff */
[----:B------:R-:W-:-:S09]  /*5300*/  SHF.L.U32 R14, R5, 0x1f, RZ ;  /* 0x0000001f050e7819 */ /* 0x000fd200000006ff */
[----:B------:R-:W0:Y:S01]  /*5310*/  @!P1 LDC R15, c[0x0][0x500] ;  /* 0x00014000ff0f9b82 */ /* 0x000e220000000800 */
[----:B------:R-:W-:-:S04]  /*5320*/  IMAD R23, R7, 0x8, R22 ;  /* 0x0000000807177824 */ /* 0x000fc800078e0216 */
[----:B------:R-:W1:Y:S02]  /*5330*/  SYNCS.PHASECHK.TRANS64.TRYWAIT P0, [R23+URZ+0x48], R14 ;  /* 0x0000480e170075a7 */ /* 0x000e64000800017f */
[----:B-1----:R-:W-:Y:S05]  /*5340*/  @!P0 BRA `(.L_x_109) ;  /* 0x0000001000288947 */ /* 0x002fea0003800000 */
.L_x_133:
[----:B-1----:R-:W-:Y:S01]  /*5350*/  PRMT R14, R8, 0x9910, RZ ;  /* 0x00009910080e7816 */ /* 0x002fe200000000ff */
[----:B0-----:R0:W-:Y:S03]  /*5360*/  @!P1 SYNCS.ARRIVE.TRANS64 RZ, [R23+URZ], R15 ;  /* 0x0000000f17ff99a7 */ /* 0x0011e6000800003f */
[----:B------:R-:W-:-:S13]  /*5370*/  ISETP.NE.AND P0, PT, R14, 0x2, PT ;  /* 0x000000020e00780c */ /* 0x000fda0003f05270 */
[----:B0-----:R-:W-:Y:S05]  /*5380*/  @P0 BRA `(.L_x_110) ;  /* 0x0000000000040947 */ /* 0x001fea0003800000 */
[----:B------:R-:W-:Y:S01]  /*5390*/  BPT.TRAP 0x1 ;  /* 0x000000040000795c */ /* 0x000fe20000300000 */
.L_x_110:
[----:B------:R-:W-:Y:S01]  /*53a0*/  IMAD R14, R7, 0x800, R12 ;  /* 0x00000800070e7824 */ /* 0x000fe200078e020c */
[----:B------:R-:W-:Y:S01]  /*53b0*/  R2UR UR9, R23 ;  /* 0x00000000170972ca */ /* 0x000fe200000e0000 */
[--C-:B------:R-:W-:Y:S01]  /*53c0*/  IMAD R15, R7, 0x4000, R22.reuse ;  /* 0x00004000070f7824 */ /* 0x100fe200078e0216 */
[----:B------:R-:W-:Y:S01]  /*53d0*/  UIADD3 UR4, UP0, UR22, 0xf0, URZ ;  /* 0x000000f016047890 */ /* 0x000fe2000ff1e03f */
[----:B------:R-:W-:Y:S01]  /*53e0*/  IMAD R14, R14, 0x4, R22 ;  /* 0x000000040e0e7824 */ /* 0x000fe200078e0216 */
[----:B------:R-:W-:Y:S01]  /*53f0*/  R2UR UR11, R21 ;  /* 0x00000000150b72ca */ /* 0x000fe200000e0000 */
[----:B------:R-:W-:Y:S01]  /*5400*/  VIADD R4, R4, 0xffffffff ;  /* 0xffffffff04047836 */ /* 0x000fe20000000000 */
[----:B------:R-:W-:Y:S01]  /*5410*/  R2UR UR5, R15 ;  /* 0x000000000f0572ca */ /* 0x000fe200000e0000 */
[----:B------:R-:W-:Y:S01]  /*5420*/  UIADD3 UR24, UP1, UR22, 0x1f0, URZ ;  /* 0x000001f016187890 */ /* 0x000fe2000ff3e03f */
[----:B------:R-:W-:Y:S01]  /*5430*/  R2UR UR8, R14 ;  /* 0x000000000e0872ca */ /* 0x000fe200000e0000 */
[----:B------:R-:W-:Y:S01]  /*5440*/  VIADD R7, R7, 0x1 ;  /* 0x0000000107077836 */ /* 0x000fe20000000000 */
[----:B------:R-:W-:Y:S01]  /*5450*/  R2UR UR10, R24 ;  /* 0x00000000180a72ca */ /* 0x000fe200000e0000 */
[----:B------:R-:W-:Y:S01]  /*5460*/  UIADD3.X UR25, URZ, UR23, URZ, UP1, !UPT ;  /* 0x000000173f197290 */ /* 0x000fe20008ffe43f */
[----:B------:R-:W-:Y:S01]  /*5470*/  R2UR UR12, R6 ;  /* 0x00000000060c72ca */ /* 0x000fe200000e0000 */
[----:B------:R-:W-:Y:S01]  /*5480*/  UMOV UR6, 0x0 ;  /* 0x0000000000067882 */ /* 0x000fe20000000000 */
[----:B------:R-:W-:Y:S01]  /*5490*/  R2UR UR19, R20 ;  /* 0x00000000141372ca */ /* 0x000fe200000e0000 */
[----:B------:R-:W-:Y:S01]  /*54a0*/  UMOV UR7, 0x10000000 ;  /* 0x1000000000077882 */ /* 0x000fe20000000000 */
[----:B------:R-:W-:Y:S01]  /*54b0*/  ISETP.GT.AND P1, PT, R4, 0x1, PT ;  /* 0x000000010400780c */ /* 0x000fe20003f24270 */
[----:B------:R-:W-:Y:S01]  /*54c0*/  UMOV UR26, 0xff0000 ;  /* 0x00ff0000001a7882 */ /* 0x000fe20000000000 */
[C---:B------:R-:W-:Y:S01]  /*54d0*/  ISETP.NE.AND P0, PT, R7.reuse, 0x9, PT ;  /* 0x000000090700780c */ /* 0x040fe20003f05270 */
[----:B------:R-:W-:Y:S01]  /*54e0*/  UIADD3 UR14, UR5, 0x180, URZ ;  /* 0x00000180050e7890 */ /* 0x000fe2000fffe03f */
[----:B------:R-:W-:Y:S01]  /*54f0*/  VIADD R24, R24, 0x20 ;  /* 0x0000002018187836 */ /* 0x000fe20000000000 */
[----:B------:R-:W-:Y:S01]  /*5500*/  UIADD3.X UR5, URZ, UR23, URZ, UP0, !UPT ;  /* 0x000000173f057290 */ /* 0x000fe200087fe43f */
[----:B------:R-:W-:Y:S01]  /*5510*/  SEL R14, RZ, 0x1, P0 ;  /* 0x00000001ff0e7807 */ /* 0x000fe20000000000 */
[----:B------:R-:W-:Y:S01]  /*5520*/  UIADD3 UR15, UR8, 0x24180, URZ ;  /* 0x00024180080f7890 */ /* 0x000fe2000fffe03f */
[----:B------:R-:W-:-:S02]  /*5530*/  SEL R7, R7, RZ, P0 ;  /* 0x000000ff07077207 */ /* 0x000fc40000000000 */
[----:B------:R-:W-:Y:S01]  /*5540*/  UMOV UR8, UR14 ;  /* 0x0000000e00087c82 */ /* 0x000fe20008000000 */
[----:B------:R-:W-:-:S03]  /*5550*/  LOP3.LUT R5, R5, R14, RZ, 0x3c, !PT ;  /* 0x0000000e05057212 */ /* 0x000fc600078e3cff */
[----:B------:R0:W-:Y:S02]  /*5560*/  UTMALDG.3D [UR8], [UR4], desc[UR6] ;  /* 0x00000608040075b4 */ /* 0x0001e40008011000 */
[----:B0-----:R-:W-:Y:S01]  /*5570*/  UMOV UR8, UR15 ;  /* 0x0000000f00087c82 */ /* 0x001fe20008000000 */
[----:B------:R-:W-:Y:S02]  /*5580*/  UMOV UR11, UR19 ;  /* 0x00000013000b7c82 */ /* 0x000fe40008000000 */
[----:B------:R0:W-:Y:S02]  /*5590*/  UTMALDG.3D.MULTICAST [UR8], [UR24], UR26, desc[UR6] ;  /* 0x00000608180073b4 */ /* 0x0001e4000801181a */
[----:B0-----:R-:W-:Y:S05]  /*55a0*/  @P1 BRA `(.L_x_111) ;  /* 0xfffffffc00441947 */ /* 0x001fea000383ffff */
.L_x_108:
[----:B------:R-:W-:Y:S05]  /*55b0*/  BSYNC B1 ;  /* 0x0000000000017941 */ /* 0x000fea0003800000 */
.L_x_107:
[----:B------:R-:W-:Y:S01]  /*55c0*/  LOP3.LUT P1, RZ, R9, 0xff, RZ, 0xc0, !PT ;  /* 0x000000ff09ff7812 */ /* 0x000fe2000782c0ff */
[C---:B------:R-:W-:Y:S01]  /*55d0*/  IMAD.IADD R6, R10.reuse, 0x1, R3 ;  /* 0x000000010a067824 */ /* 0x040fe200078e0203 */
[----:B------:R-:W-:Y:S01]  /*55e0*/  ULDC.64 UR4, c[0x0][0x650] ;  /* 0x0001940000047ab9 */ /* 0x000fe20000000a00 */
[----:B------:R-:W-:Y:S01]  /*55f0*/  ISETP.GE.U32.AND P2, PT, R10, 0x9, PT ;  /* 0x000000090a00780c */ /* 0x000fe20003f46070 */
[----:B------:R-:W-:Y:S01]  /*5600*/  BSSY B1, `(.L_x_112) ;  /* 0x000006c000017945 */ /* 0x000fe20003800000 */
[----:B------:R-:W-:Y:S01]  /*5610*/  IMAD.MOV.U32 R21, RZ, RZ, -0x1 ;  /* 0xffffffffff157424 */ /* 0x000fe200078e00ff */
[----:B------:R-:W-:Y:S01]  /*5620*/  ISETP.GT.U32.AND P0, PT, R6, 0x8, PT ;  /* 0x000000080600780c */ /* 0x000fe20003f04070 */
[----:B------:R-:W-:Y:S01]  /*5630*/  IMAD.MOV.U32 R20, RZ, RZ, -0x1 ;  /* 0xffffffffff147424 */ /* 0x000fe200078e00ff */
[----:B------:R-:W-:Y:S02]  /*5640*/  PRMT R9, RZ, 0x7610, R9 ;  /* 0x00007610ff097816 */ /* 0x000fe40000000009 */
[----:B------:R-:W-:-:S03]  /*5650*/  ISETP.LT.U32.AND P0, PT, R10, 0x9, P0 ;  /* 0x000000090a00780c */ /* 0x000fc60000701070 */
[----:B------:R-:W0:Y:S01]  /*5660*/  @P1 S2R R5, SR_CgaCtaId ;  /* 0x0000000000051919 */ /* 0x000e220000008800 */
[----:B------:R-:W-:-:S04]  /*5670*/  @P1 MOV R4, 0x400 ;  /* 0x0000040000041802 */ /* 0x000fc80000000f00 */
[----:B0-----:R-:W-:Y:S01]  /*5680*/  @P1 LEA R3, R5, R4, 0x18 ;  /* 0x0000000405031211 */ /* 0x001fe200078ec0ff */
[----:B------:R-:W-:-:S03]  /*5690*/  IMAD.WIDE.U32 R4, R6, 0x38e38e39, RZ ;  /* 0x38e38e3906047825 */ /* 0x000fc600078e00ff */
[----:B------:R0:W-:Y:S01]  /*56a0*/  @P1 SYNCS.ARRIVE.TRANS64.A1T0 RZ, [R3+URZ+0xa8], RZ ;  /* 0x0000a8ff03ff19a7 */ /* 0x0001e2000810003f */
[----:B------:R-:W-:Y:S02]  /*56b0*/  IADD3 R16, P1, R16, UR20, RZ ;  /* 0x0000001410107c10 */ /* 0x000fe4000ff3e0ff */
[----:B------:R-:W-:Y:S02]  /*56c0*/  SHF.R.U32.HI R5, RZ, 0x1, R5 ;  /* 0x00000001ff057819 */ /* 0x000fe40000011605 */
[----:B------:R-:W-:Y:S02]  /*56d0*/  IADD3.X R17, R17, UR13, RZ, P1, !PT ;  /* 0x0000000d11117c10 */ /* 0x000fe40008ffe4ff */
[----:B------:R-:W-:Y:S02]  /*56e0*/  PRMT R4, RZ, 0x7610, R4 ;  /* 0x00007610ff047816 */ /* 0x000fe40000000004 */
[----:B0-----:R-:W-:Y:S02]  /*56f0*/  SEL R3, RZ, 0x1, !P0 ;  /* 0x00000001ff037807 */ /* 0x001fe40004000000 */
[----:B------:R-:W-:-:S02]  /*5700*/  ISETP.GE.U32.AND P0, PT, R16, UR4, PT ;  /* 0x0000000410007c0c */ /* 0x000fc4000bf06070 */
[----:B------:R-:W-:Y:S01]  /*5710*/  LOP3.LUT R0, R0, R3, RZ, 0x3c, !PT ;  /* 0x0000000300007212 */ /* 0x000fe200078e3cff */
[----:B------:R-:W-:Y:S01]  /*5720*/  IMAD R3, R5, -0x9, R6 ;  /* 0xfffffff705037824 */ /* 0x000fe200078e0206 */
[----:B------:R-:W-:Y:S01]  /*5730*/  ISETP.GE.U32.AND.EX P0, PT, R17, UR5, PT, P0 ;  /* 0x0000000511007c0c */ /* 0x000fe2000bf06100 */
[----:B------:R-:W-:Y:S01]  /*5740*/  IMAD.MOV.U32 R6, RZ, RZ, -0x1 ;  /* 0xffffffffff067424 */ /* 0x000fe200078e00ff */
[----:B------:R-:W-:-:S11]  /*5750*/  @P2 LOP3.LUT R0, R0, 0x1, R5, 0x78, !PT ;  /* 0x0000000100002812 */ /* 0x000fd600078e7805 */
[----:B------:R-:W-:Y:S05]  /*5760*/  @P0 BRA `(.L_x_113) ;  /* 0x0000000400540947 */ /* 0x000fea0003800000 */
[----:B------:R-:W0:Y:S01]  /*5770*/  S2R R15, SR_CTAID.X ;  /* 0x00000000000f7919 */ /* 0x000e220000002500 */
[----:B------:R-:W-:Y:S01]  /*5780*/  ULDC.64 UR4, c[0x0][0x628] ;  /* 0x00018a0000047ab9 */ /* 0x000fe20000000a00 */
[----:B------:R-:W-:Y:S01]  /*5790*/  ULDC UR7, c[0x0][0x630] ;  /* 0x00018c0000077ab9 */ /* 0x000fe20000000800 */
[----:B------:R-:W-:Y:S01]  /*57a0*/  ISETP.NE.U32.AND P0, PT, RZ, UR4, PT ;  /* 0x00000004ff007c0c */ /* 0x000fe2000bf05070 */
[----:B------:R-:W1:Y:S01]  /*57b0*/  S2R R20, SR_CTAID.Y ;  /* 0x0000000000147919 */ /* 0x000e620000002600 */
[----:B------:R-:W-:Y:S01]  /*57c0*/  ULDC UR8, c[0x0][0x150] ;  /* 0x0000540000087ab9 */ /* 0x000fe20000000800 */
[----:B------:R-:W-:Y:S01]  /*57d0*/  IMAD.MOV.U32 R4, RZ, RZ, R16 ;  /* 0x000000ffff047224 */ /* 0x000fe200078e0010 */
[----:B------:R-:W-:Y:S01]  /*57e0*/  ISETP.NE.AND.EX P0, PT, RZ, UR5, PT, P0 ;  /* 0x00000005ff007c0c */ /* 0x000fe2000bf05300 */
[----:B------:R-:W-:Y:S01]  /*57f0*/  IMAD.MOV.U32 R5, RZ, RZ, R17 ;  /* 0x000000ffff057224 */ /* 0x000fe200078e0011 */
[----:B0-----:R-:W-:-:S11]  /*5800*/  I2FP.F32.U32 R22, R15 ;  /* 0x0000000f00167245 */ /* 0x001fd60000201000 */
[----:B------:R-:W-:Y:S05]  /*5810*/  @!P0 BRA `(.L_x_114) ;  /* 0x0000000000288947 */ /* 0x000fea0003800000 */
[----:B------:R-:W-:Y:S02]  /*5820*/  ULDC UR6, c[0x0][0x634] ;  /* 0x00018d0000067ab9 */ /* 0x000fe40000000800 */
[----:B------:R-:W-:-:S05]  /*5830*/  IADD3 R5, P0, R16, UR6, RZ ;  /* 0x0000000610057c10 */ /* 0x000fca000ff1e0ff */
[----:B------:R-:W-:-:S04]  /*5840*/  IMAD.X R21, RZ, RZ, R17, P0 ;  /* 0x000000ffff157224 */ /* 0x000fc800000e0611 */
[----:B------:R-:W-:-:S04]  /*5850*/  IMAD.WIDE.U32 R6, R21, UR4, RZ ;  /* 0x0000000415067c25 */ /* 0x000fc8000f8e00ff */
[----:B------:R-:W-:-:S04]  /*5860*/  IMAD.WIDE.U32 R6, P0, R5, UR5, R6 ;  /* 0x0000000505067c25 */ /* 0x000fc8000f800006 */
[----:B------:R-:W-:-:S04]  /*5870*/  IMAD.WIDE.U32 R4, R5, UR4, RZ ;  /* 0x0000000405047c25 */ /* 0x000fc8000f8e00ff */
[----:B------:R-:W-:Y:S01]  /*5880*/  IMAD.MOV.U32 R4, RZ, RZ, R7 ;  /* 0x000000ffff047224 */ /* 0x000fe200078e0007 */
[----:B------:R-:W-:Y:S01]  /*5890*/  IADD3 RZ, P1, R5, R6, RZ ;  /* 0x0000000605ff7210 */ /* 0x000fe20007f3e0ff */
[----:B------:R-:W-:-:S04]  /*58a0*/  IMAD.X R5, RZ, RZ, RZ, P0 ;  /* 0x000000ffff057224 */ /* 0x000fc800000e06ff */
[----:B------:R-:W-:-:S08]  /*58b0*/  IMAD.WIDE.U32.X R4, R21, UR5, R4, P1 ;  /* 0x0000000515047c25 */ /* 0x000fd000088e0404 */
.L_x_114:
[--C-:B------:R-:W-:Y:S01]  /*58c0*/  SHF.R.U64 R14, R4, UR7, R5.reuse ;  /* 0x00000007040e7c19 */ /* 0x100fe20008001205 */
[----:B------:R-:W-:Y:S01]  /*58d0*/  FMUL R22, R22, UR8 ;  /* 0x0000000816167c20 */ /* 0x000fe20008400000 */
[----:B------:R-:W-:Y:S01]  /*58e0*/  SHF.R.U32.HI R4, RZ, UR7, R5 ;  /* 0x00000007ff047c19 */ /* 0x000fe20008011605 */
[----:B------:R-:W0:Y:S01]  /*58f0*/  LDC R6, c[0x0][0x144] ;  /* 0x00005100ff067b82 */ /* 0x000e220000000800 */
[----:B------:R-:W-:Y:S01]  /*5900*/  IADD3 R5, P0, RZ, -R14, RZ ;  /* 0x8000000eff057210 */ /* 0x000fe20007f1e0ff */
[----:B------:R-:W-:Y:S01]  /*5910*/  ULDC UR6, c[0x0][0x154] ;  /* 0x0000550000067ab9 */ /* 0x000fe20000000800 */
[----:B-1----:R-:W-:Y:S01]  /*5920*/  I2FP.F32.U32 R7, R20 ;  /* 0x0000001400077245 */ /* 0x002fe20000201000 */
[----:B------:R-:W1:Y:S01]  /*5930*/  F2I.U32.TRUNC.NTZ R22, R22 ;  /* 0x0000001600167305 */ /* 0x000e62000020f000 */
[----:B------:R-:W-:Y:S01]  /*5940*/  ULDC.64 UR4, c[0x0][0x620] ;  /* 0x0001880000047ab9 */ /* 0x000fe20000000a00 */
[----:B------:R-:W-:Y:S01]  /*5950*/  IMAD.X R4, RZ, RZ, ~R4, P0 ;  /* 0x000000ffff047224 */ /* 0x000fe200000e0e04 */
[----:B------:R-:W-:Y:S01]  /*5960*/  ISETP.NE.AND P2, PT, R2, 0x1, PT ;  /* 0x000000010200780c */ /* 0x000fe20003f45270 */
[----:B------:R-:W-:Y:S01]  /*5970*/  FMUL R23, R7, UR6 ;  /* 0x0000000607177c20 */ /* 0x000fe20008400000 */
[----:B------:R-:W2:Y:S01]  /*5980*/  LDC R25, c[0x0][0x148] ;  /* 0x00005200ff197b82 */ /* 0x000ea20000000800 */
[----:B------:R-:W-:Y:S01]  /*5990*/  IMAD R4, R4, UR4, RZ ;  /* 0x0000000404047c24 */ /* 0x000fe2000f8e02ff */
[----:B------:R-:W-:-:S02]  /*59a0*/  ULDC.64 UR6, c[0x0][0x640] ;  /* 0x0001900000067ab9 */ /* 0x000fc40000000a00 */
[----:B------:R-:W-:Y:S01]  /*59b0*/  ISETP.NE.U32.AND P0, PT, RZ, UR6, PT ;  /* 0x00000006ff007c0c */ /* 0x000fe2000bf05070 */
[----:B------:R-:W3:Y:S01]  /*59c0*/  F2I.U32.TRUNC.NTZ R23, R23 ;  /* 0x0000001700177305 */ /* 0x000ee2000020f000 */
[C---:B------:R-:W-:Y:S02]  /*59d0*/  IMAD R7, R5.reuse, UR5, R4 ;  /* 0x0000000505077c24 */ /* 0x040fe4000f8e0204 */
[----:B------:R-:W-:Y:S01]  /*59e0*/  IMAD.WIDE.U32 R4, R5, UR4, R16 ;  /* 0x0000000405047c25 */ /* 0x000fe2000f8e0010 */
[----:B------:R-:W-:Y:S01]  /*59f0*/  ULDC UR4, c[0x0][0x618] ;  /* 0x0001860000047ab9 */ /* 0x000fe20000000800 */
[----:B------:R-:W-:Y:S02]  /*5a00*/  ISETP.NE.AND.EX P0, PT, RZ, UR7, PT, P0 ;  /* 0x00000007ff007c0c */ /* 0x000fe4000bf05300 */
[----:B------:R-:W-:Y:S02]  /*5a10*/  IMAD.IADD R5, R5, 0x1, R7 ;  /* 0x0000000105057824 */ /* 0x000fe400078e0207 */
[----:B-1----:R-:W-:-:S03]  /*5a20*/  IMAD.MOV R22, RZ, RZ, -R22 ;  /* 0x000000ffff167224 */ /* 0x002fc600078e0a16 */
[----:B------:R-:W-:Y:S01]  /*5a30*/  SHF.R.U64 R21, R4, UR4, R5 ;  /* 0x0000000404157c19 */ /* 0x000fe20008001205 */
[----:B0-----:R-:W-:Y:S01]  /*5a40*/  IMAD R15, R6, R22, R15 ;  /* 0x00000016060f7224 */ /* 0x001fe200078e020f */
[----:B------:R-:W-:Y:S01]  /*5a50*/  SHF.R.U32.HI R4, RZ, UR4, R5 ;  /* 0x00000004ff047c19 */ /* 0x000fe20008011605 */
[----:B------:R-:W-:Y:S01]  /*5a60*/  ULDC UR4, c[0x0][0x608] ;  /* 0x0001820000047ab9 */ /* 0x000fe20000000800 */
[----:B---3--:R-:W-:Y:S02]  /*5a70*/  IMAD.MOV R6, RZ, RZ, -R23 ;  /* 0x000000ffff067224 */ /* 0x008fe400078e0a17 */
[--C-:B------:R-:W-:Y:S02]  /*5a80*/  SHF.R.U64 R22, R21, UR4, R4.reuse ;  /* 0x0000000415167c19 */ /* 0x100fe40008001204 */
[----:B------:R-:W-:Y:S01]  /*5a90*/  SHF.R.U32.HI R5, RZ, UR4, R4 ;  /* 0x00000004ff057c19 */ /* 0x000fe20008011604 */
[----:B------:R-:W-:Y:S01]  /*5aa0*/  ULDC UR4, c[0x0][0x658] ;  /* 0x0001960000047ab9 */ /* 0x000fe20000000800 */
[----:B--2---:R-:W-:-:S02]  /*5ab0*/  @P2 IMAD R15, R25, R6, R20 ;  /* 0x00000006190f2224 */ /* 0x004fc400078e0214 */
[--C-:B------:R-:W-:Y:S02]  /*5ac0*/  SHF.R.U64 R20, R22, UR4, R5.reuse ;  /* 0x0000000416147c19 */ /* 0x100fe40008001205 */
[----:B------:R-:W-:-:S03]  /*5ad0*/  SHF.R.U32.HI R23, RZ, UR4, R5 ;  /* 0x00000004ff177c19 */ /* 0x000fc60008011605 */
[----:B------:R-:W-:Y:S02]  /*5ae0*/  IMAD.MOV.U32 R6, RZ, RZ, R20 ;  /* 0x000000ffff067224 */ /* 0x000fe400078e0014 */
[----:B------:R-:W-:Y:S01]  /*5af0*/  IMAD.MOV.U32 R5, RZ, RZ, R23 ;  /* 0x000000ffff057224 */ /* 0x000fe200078e0017 */
[----:B------:R-:W-:Y:S06]  /*5b00*/  @!P0 BRA `(.L_x_115) ;  /* 0x00000000002c8947 */ /* 0x000fec0003800000 */
        /* <DEDUP_REMOVED lines=9> */
[----:B------:R-:W-:-:S04]  /*5ba0*/  IMAD.WIDE.U32.X R4, R23, UR7, R4, P1 ;  /* 0x0000000717047c25 */ /* 0x000fc800088e0404 */
[----:B------:R-:W-:-:S07]  /*5bb0*/  IMAD.MOV.U32 R6, RZ, RZ, R4 ;  /* 0x000000ffff067224 */ /* 0x000fce00078e0004 */
.L_x_115:
[----:B------:R-:W-:Y:S01]  /*5bc0*/  ULDC UR4, c[0x0][0x648] ;  /* 0x0001920000047ab9 */ /* 0x000fe20000000800 */
[----:B------:R-:W-:Y:S01]  /*5bd0*/  LOP3.LUT R4, R22, UR17, RZ, 0xc0, !PT ;  /* 0x0000001116047c12 */ /* 0x000fe2000f8ec0ff */
[----:B------:R-:W-:Y:S01]  /*5be0*/  ULDC UR5, c[0x0][0x610] ;  /* 0x0001840000057ab9 */ /* 0x000fe20000000800 */
[----:B------:R-:W-:Y:S01]  /*5bf0*/  SHF.R.U64 R5, R6, UR4, R5 ;  /* 0x0000000406057c19 */ /* 0x000fe20008001205 */
[----:B------:R-:W-:Y:S01]  /*5c00*/  ULDC UR4, c[0x0][0x638] ;  /* 0x00018e0000047ab9 */ /* 0x000fe20000000800 */
[----:B------:R-:W-:-:S03]  /*5c10*/  LOP3.LUT R21, R21, UR16, RZ, 0xc0, !PT ;  /* 0x0000001015157c12 */ /* 0x000fc6000f8ec0ff */
[----:B------:R-:W-:Y:S02]  /*5c20*/  IMAD.MOV R7, RZ, RZ, -R5 ;  /* 0x000000ffff077224 */ /* 0x000fe400078e0a05 */
[----:B------:R-:W-:Y:S02]  /*5c30*/  IMAD R4, R5, UR18, R4 ;  /* 0x0000001205047c24 */ /* 0x000fe4000f8e0204 */
[----:B------:R-:W-:Y:S01]  /*5c40*/  IMAD R20, R7, UR4, R20 ;  /* 0x0000000407147c24 */ /* 0x000fe2000f8e0214 */
[----:B------:R-:W-:Y:S01]  /*5c50*/  ULDC UR4, c[0x0][0x600] ;  /* 0x0001800000047ab9 */ /* 0x000fe20000000800 */
[----:B------:R-:W-:Y:S02]  /*5c60*/  IMAD R15, R4, UR5, R15 ;  /* 0x00000005040f7c24 */ /* 0x000fe4000f8e020f */
[----:B------:R-:W-:Y:S02]  /*5c70*/  IMAD R6, R20, UR4, R21 ;  /* 0x0000000414067c24 */ /* 0x000fe4000f8e0215 */
[----:B------:R-:W-:-:S03]  /*5c80*/  IMAD.MOV.U32 R4, RZ, RZ, 0x1 ;  /* 0x00000001ff047424 */ /* 0x000fc600078e00ff */
[----:B------:R-:W-:Y:S02]  /*5c90*/  SEL R20, R6, R15, !P2 ;  /* 0x0000000f06147207 */ /* 0x000fe40005000000 */
[----:B------:R-:W-:Y:S01]  /*5ca0*/  SEL R21, R15, R6, !P2 ;  /* 0x000000060f157207 */ /* 0x000fe20005000000 */
[----:B------:R-:W-:-:S07]  /*5cb0*/  IMAD.MOV.U32 R6, RZ, RZ, R14 ;  /* 0x000000ffff067224 */ /* 0x000fce00078e000e */
.L_x_113:
[----:B------:R-:W-:Y:S05]  /*5cc0*/  BSYNC B1 ;  /* 0x0000000000017941 */ /* 0x000fea0003800000 */
.L_x_112:
[----:B------:R-:W-:-:S13]  /*5cd0*/  LOP3.LUT P0, RZ, R4, 0xff, RZ, 0xc0, !PT ;  /* 0x000000ff04ff7812 */ /* 0x000fda000780c0ff */
[----:B------:R-:W-:Y:S05]  /*5ce0*/  @P0 BRA `(.L_x_116) ;  /* 0xfffffff400400947 */ /* 0x000fea000383ffff */
[----:B------:R-:W-:Y:S05]  /*5cf0*/  BSYNC B0 ;  /* 0x0000000000007941 */ /* 0x000fea0003800000 */
.L_x_105:
[----:B------:R-:W-:-:S03]  /*5d00*/  UMOV UR4, 0xffffffff ;  /* 0xffffffff00047882 */ /* 0x000fc60000000000 */
[----:B------:R-:W-:Y:S05]  /*5d10*/  BRA.DIV UR4, `(.L_x_117) ;  /* 0x0000000604c87947 */ /* 0x000fea000b800000 */
[----:B------:R-:W-:-:S13]  /*5d20*/  ELECT P6, URZ, PT ;  /* 0x00000000003f782f */ /* 0x000fda00038c0000 */
.L_x_136:
[----:B------:R-:W-:Y:S04]  /*5d30*/  BSSY B0, `(.L_x_118) ;  /* 0x0000058000007945 */ /* 0x000fe80003800000 */
[----:B------:R-:W-:Y:S05]  /*5d40*/  @!P6 BRA `(.L_x_119) ;  /* 0x000000040058e947 */ /* 0x000fea0003800000 */
[----:B------:R-:W-:-:S04]  /*5d50*/  LOP3.LUT R19, R19, 0x2, RZ, 0xfc, !PT ;  /* 0x0000000213137812 */ /* 0x000fc800078efcff */
[----:B------:R-:W-:-:S13]  /*5d60*/  ISETP.NE.AND P0, PT, R19, 0x3, PT ;  /* 0x000000031300780c */ /* 0x000fda0003f05270 */
[----:B------:R-:W-:Y:S05]  /*5d70*/  @!P0 BRA `(.L_x_120) ;  /* 0x0000000000048947 */ /* 0x000fea0003800000 */
[----:B------:R-:W-:Y:S01]  /*5d80*/  BPT.TRAP 0x1 ;  /* 0x000000040000795c */ /* 0x000fe20000300000 */
.L_x_120:
[----:B------:R-:W0:Y:S01]  /*5d90*/  S2R R5, SR_CgaCtaId ;  /* 0x0000000000057919 */ /* 0x000e220000008800 */
[----:B------:R-:W-:Y:S02]  /*5da0*/  MOV R2, 0x400 ;  /* 0x0000040000027802 */ /* 0x000fe40000000f00 */
[----:B------:R-:W-:Y:S02]  /*5db0*/  SHF.L.U32 R4, R0, 0x1f, RZ ;  /* 0x0000001f00047819 */ /* 0x000fe400000006ff */
[----:B0-----:R-:W-:-:S05]  /*5dc0*/  LEA R2, R5, R2, 0x18 ;  /* 0x0000000205027211 */ /* 0x001fca00078ec0ff */
[----:B------:R-:W-:-:S04]  /*5dd0*/  VIADD R2, R2, 0x48 ;  /* 0x0000004802027836 */ /* 0x000fc80000000000 */
[C---:B------:R-:W-:Y:S02]  /*5de0*/  IMAD R7, R3.reuse, 0x8, R2 ;  /* 0x0000000803077824 */ /* 0x040fe400078e0202 */
[----:B------:R-:W-:Y:S02]  /*5df0*/  VIADD R3, R3, 0x1 ;  /* 0x0000000103037836 */ /* 0x000fe40000000000 */
[----:B------:R-:W0:Y:S03]  /*5e00*/  SYNCS.PHASECHK.TRANS64.TRYWAIT P0, [R7+URZ], R4 ;  /* 0x00000004070075a7 */ /* 0x000e26000800017f */
[----:B------:R-:W-:-:S04]  /*5e10*/  ISETP.NE.AND P1, PT, R3, 0x9, PT ;  /* 0x000000090300780c */ /* 0x000fc80003f25270 */
[----:B------:R-:W-:Y:S02]  /*5e20*/  SEL R5, RZ, 0x1, P1 ;  /* 0x00000001ff057807 */ /* 0x000fe40000800000 */
[----:B------:R-:W-:Y:S02]  /*5e30*/  SEL R3, R3, RZ, P1 ;  /* 0x000000ff03037207 */ /* 0x000fe40000800000 */
[----:B------:R-:W-:-:S03]  /*5e40*/  LOP3.LUT R6, R0, R5, RZ, 0x3c, !PT ;  /* 0x0000000500067212 */ /* 0x000fc600078e3cff */
[----:B------:R-:W-:Y:S01]  /*5e50*/  IMAD R8, R3, 0x8, R2 ;  /* 0x0000000803087824 */ /* 0x000fe200078e0202 */
[----:B------:R-:W-:Y:S01]  /*5e60*/  SHF.L.U32 R5, R6, 0x1f, RZ ;  /* 0x0000001f06057819 */ /* 0x000fe200000006ff */
[----:B0-----:R-:W-:Y:S06]  /*5e70*/  @!P0 BRA `(.L_x_121) ;  /* 0x0000000400908947 */ /* 0x001fec0003800000 */
.L_x_137:
[----:B------:R-:W1:Y:S01]  /*5e80*/  SYNCS.PHASECHK.TRANS64.TRYWAIT P0, [R8+URZ], R5 ;  /* 0x00000005080075a7 */ /* 0x000e62000800017f */
[----:B------:R-:W-:-:S05]  /*5e90*/  VIADD R0, R3, 0x1 ;  /* 0x0000000103007836 */ /* 0x000fca0000000000 */
[----:B------:R-:W-:-:S04]  /*5ea0*/  ISETP.NE.AND P1, PT, R0, 0x9, PT ;  /* 0x000000090000780c */ /* 0x000fc80003f25270 */
[----:B------:R-:W-:Y:S02]  /*5eb0*/  SEL R3, RZ, 0x1, P1 ;  /* 0x00000001ff037807 */ /* 0x000fe40000800000 */
[----:B0-----:R-:W-:Y:S02]  /*5ec0*/  SEL R7, R0, RZ, P1 ;  /* 0x000000ff00077207 */ /* 0x001fe40000800000 */
[----:B------:R-:W-:-:S03]  /*5ed0*/  LOP3.LUT R6, R6, R3, RZ, 0x3c, !PT ;  /* 0x0000000306067212 */ /* 0x000fc600078e3cff */
[----:B------:R-:W-:Y:S01]  /*5ee0*/  IMAD R9, R7, 0x8, R2 ;  /* 0x0000000807097824 */ /* 0x000fe200078e0202 */
[----:B------:R-:W-:Y:S01]  /*5ef0*/  SHF.L.U32 R4, R6, 0x1f, RZ ;  /* 0x0000001f06047819 */ /* 0x000fe200000006ff */
[----:B-1----:R-:W-:Y:S06]  /*5f00*/  @!P0 BRA `(.L_x_122) ;  /* 0x0000000400808947 */ /* 0x002fec0003800000 */
.L_x_138:
[----:B------:R-:W1:Y:S01]  /*5f10*/  SYNCS.PHASECHK.TRANS64.TRYWAIT P0, [R9+URZ], R4 ;  /* 0x00000004090075a7 */ /* 0x000e62000800017f */
[----:B------:R-:W-:-:S05]  /*5f20*/  VIADD R0, R7, 0x1 ;  /* 0x0000000107007836 */ /* 0x000fca0000000000 */
[----:B------:R-:W-:-:S04]  /*5f30*/  ISETP.NE.AND P1, PT, R0, 0x9, PT ;  /* 0x000000090000780c */ /* 0x000fc80003f25270 */
[----:B------:R-:W-:Y:S02]  /*5f40*/  SEL R3, RZ, 0x1, P1 ;  /* 0x00000001ff037807 */ /* 0x000fe40000800000 */
[----:B------:R-:W-:Y:S02]  /*5f50*/  SEL R7, R0, RZ, P1 ;  /* 0x000000ff00077207 */ /* 0x000fe40000800000 */
[----:B------:R-:W-:-:S03]  /*5f60*/  LOP3.LUT R6, R6, R3, RZ, 0x3c, !PT ;  /* 0x0000000306067212 */ /* 0x000fc600078e3cff */
[----:B0-----:R-:W-:Y:S01]  /*5f70*/  IMAD R8, R7, 0x8, R2 ;  /* 0x0000000807087824 */ /* 0x001fe200078e0202 */
[----:B------:R-:W-:Y:S01]  /*5f80*/  SHF.L.U32 R5, R6, 0x1f, RZ ;  /* 0x0000001f06057819 */ /* 0x000fe200000006ff */
[----:B-1----:R-:W-:Y:S06]  /*5f90*/  @!P0 BRA `(.L_x_123) ;  /* 0x0000000400708947 */ /* 0x002fec0003800000 */
.L_x_139:
        /* <DEDUP_REMOVED lines=9> */
.L_x_140:
        /* <DEDUP_REMOVED lines=9> */
.L_x_141:
        /* <DEDUP_REMOVED lines=9> */
.L_x_142:
[----:B------:R-:W1:Y:S01]  /*6150*/  SYNCS.PHASECHK.TRANS64.TRYWAIT P0, [R9+URZ], R4 ;  /* 0x00000004090075a7 */ /* 0x000e62000800017f */
[----:B------:R-:W-:-:S05]  /*6160*/  VIADD R0, R7, 0x1 ;  /* 0x0000000107007836 */ /* 0x000fca0000000000 */
[----:B------:R-:W-:-:S04]  /*6170*/  ISETP.NE.AND P1, PT, R0, 0x9, PT ;  /* 0x000000090000780c */ /* 0x000fc80003f25270 */
[----:B------:R-:W-:Y:S02]  /*6180*/  SEL R3, RZ, 0x1, P1 ;  /* 0x00000001ff037807 */ /* 0x000fe40000800000 */
[----:B------:R-:W-:Y:S02]  /*6190*/  SEL R7, R0, RZ, P1 ;  /* 0x000000ff00077207 */ /* 0x000fe40000800000 */
[----:B------:R-:W-:-:S03]  /*61a0*/  LOP3.LUT R11, R6, R3, RZ, 0x3c, !PT ;  /* 0x00000003060b7212 */ /* 0x000fc600078e3cff */
[----:B------:R-:W-:Y:S01]  /*61b0*/  IMAD R6, R7, 0x8, R2 ;  /* 0x0000000807067824 */ /* 0x000fe200078e0202 */
[----:B0-----:R-:W-:Y:S01]  /*61c0*/  SHF.L.U32 R5, R11, 0x1f, RZ ;  /* 0x0000001f0b057819 */ /* 0x001fe200000006ff */
[----:B-1----:R-:W-:Y:S06]  /*61d0*/  @!P0 BRA `(.L_x_127) ;  /* 0x0000000400308947 */ /* 0x002fec0003800000 */
.L_x_143:
[----:B------:R-:W1:Y:S01]  /*61e0*/  SYNCS.PHASECHK.TRANS64.TRYWAIT P0, [R6+URZ], R5 ;  /* 0x00000005060075a7 */ /* 0x000e62000800017f */
[----:B------:R-:W-:-:S05]  /*61f0*/  VIADD R0, R7, 0x1 ;  /* 0x0000000107007836 */ /* 0x000fca0000000000 */
[----:B------:R-:W-:-:S04]  /*6200*/  ISETP.NE.AND P1, PT, R0, 0x9, PT ;  /* 0x000000090000780c */ /* 0x000fc80003f25270 */
[----:B0-----:R-:W-:Y:S02]  /*6210*/  SEL R4, RZ, 0x1, P1 ;  /* 0x00000001ff047807 */ /* 0x001fe40000800000 */
[----:B------:R-:W-:Y:S02]  /*6220*/  SEL R3, R0, RZ, P1 ;  /* 0x000000ff00037207 */ /* 0x000fe40000800000 */
[----:B------:R-:W-:Y:S01]  /*6230*/  LOP3.LUT R0, R11, R4, RZ, 0x3c, !PT ;  /* 0x000000040b007212 */ /* 0x000fe200078e3cff */
[----:B-1----:R-:W-:Y:S06]  /*6240*/  @!P0 BRA `(.L_x_128) ;  /* 0x0000000400288947 */ /* 0x002fec0003800000 */
.L_x_144:
[----:B------:R-:W-:Y:S01]  /*6250*/  IMAD R3, R3, 0x8, R2 ;  /* 0x0000000803037824 */ /* 0x000fe200078e0202 */
[----:B------:R-:W-:-:S07]  /*6260*/  SHF.L.U32 R0, R0, 0x1f, RZ ;  /* 0x0000001f00007819 */ /* 0x000fce00000006ff */
.L_x_129:
[----:B-1----:R1:W2:Y:S02]  /*6270*/  SYNCS.PHASECHK.TRANS64.TRYWAIT P0, [R3+URZ], R0 ;  /* 0x00000000030075a7 */ /* 0x0022a4000800017f */
[----:B--2---:R-:W-:Y:S05]  /*6280*/  @!P0 NANOSLEEP.SYNCS 0x989680 ;  /* 0x009896800000895d */ /* 0x004fea0003900000 */
[----:B------:R-:W2:Y:S02]  /*6290*/  @!P0 SYNCS.PHASECHK.TRANS64 P0, [R3+URZ], R0 ;  /* 0x00000000030085a7 */ /* 0x000ea4000800007f */
[----:B--2---:R-:W-:Y:S05]  /*62a0*/  @!P0 BRA `(.L_x_129) ;  /* 0xfffffffc00f08947 */ /* 0x004fea000383ffff */
.L_x_119:
[----:B------:R-:W-:Y:S05]  /*62b0*/  BSYNC B0 ;  /* 0x0000000000007941 */ /* 0x000fea0003800000 */
.L_x_118:
[----:B------:R-:W-:Y:S05]  /*62c0*/  EXIT ;  /* 0x000000000000794d */ /* 0x000fea0003800000 */
.L_x_22:
[----:B---3--:R3:W4:Y:S02]  /*62d0*/  SYNCS.PHASECHK.TRANS64.TRYWAIT P1, [R3+URZ], R0 ;  /* 0x00000000030075a7 */ /* 0x008724000802017f */
[----:B----4-:R-:W-:Y:S05]  /*62e0*/  @!P1 NANOSLEEP.SYNCS 0x989680 ;  /* 0x009896800000995d */ /* 0x010fea0003900000 */
[----:B------:R-:W4:Y:S02]  /*62f0*/  @!P1 SYNCS.PHASECHK.TRANS64 P1, [R3+URZ], R0 ;  /* 0x00000000030095a7 */ /* 0x000f24000802007f */
[----:B----4-:R-:W-:Y:S05]  /*6300*/  @!P1 BRA `(.L_x_22) ;  /* 0xfffffffc00f09947 */ /* 0x010fea000383ffff */
[----:B------:R-:W-:Y:S05]  /*6310*/  BRA `(.L_x_21) ;  /* 0xffffffb000b07947 */ /* 0x000fea000383ffff */
.L_x_27:
[----:B-1----:R1:W2:Y:S02]  /*6320*/  SYNCS.PHASECHK.TRANS64.TRYWAIT P1, [R5+URZ], R4 ;  /* 0x00000004050075a7 */ /* 0x0022a4000802017f */
[----:B--2---:R-:W-:Y:S05]  /*6330*/  @!P1 NANOSLEEP.SYNCS 0x989680 ;  /* 0x009896800000995d */ /* 0x004fea0003900000 */
[----:B------:R-:W2:Y:S02]  /*6340*/  @!P1 SYNCS.PHASECHK.TRANS64 P1, [R5+URZ], R4 ;  /* 0x00000004050095a7 */ /* 0x000ea4000802007f */
[----:B--2---:R-:W-:Y:S05]  /*6350*/  @!P1 BRA `(.L_x_27) ;  /* 0xfffffffc00f09947 */ /* 0x004fea000383ffff */
[----:B------:R-:W-:Y:S05]  /*6360*/  BRA `(.L_x_26) ;  /* 0xffffffb400a07947 */ /* 0x000fea000383ffff */
.L_x_106:
[----:B------:R-:W-:Y:S01]  /*6370*/  BSSY B1, `(.L_x_130) ;  /* 0x0000006000017945 */ /* 0x000fe20003800000 */
[----:B------:R-:W-:-:S07]  /*6380*/  IMAD.MOV.U32 R15, RZ, RZ, -0x1 ;  /* 0xffffffffff0f7424 */ /* 0x000fce00078e00ff */
[----:B------:R-:W-:Y:S05]  /*6390*/  WARPSYNC.COLLECTIVE R15, `(.L_x_131) ;  /* 0x000000000f0c7348 */ /* 0x000fea0003c00000 */
[----:B------:R-:W-:Y:S02]  /*63a0*/  ELECT P6, UR62, PT ;  /* 0x00000000003e782f */ /* 0x000fe400038c0000 */
[----:B------:R-:W-:Y:S01]  /*63b0*/  MOV R14, UR62 ;  /* 0x0000003e000e7c02 */ /* 0x000fe20008000f00 */
[----:B------:R-:W-:Y:S10]  /*63c0*/  ENDCOLLECTIVE ;  /* 0x000000000000791b */ /* 0x000ff40003800000 */
.L_x_131:
[----:B------:R-:W-:Y:S05]  /*63d0*/  BSYNC B1 ;  /* 0x0000000000017941 */ /* 0x000fea0003800000 */
.L_x_130:
[----:B------:R-:W-:Y:S05]  /*63e0*/  BRA `(.L_x_132) ;  /* 0xffffffec008c7947 */ /* 0x000fea000383ffff */
.L_x_109:
[----:B-1----:R1:W2:Y:S02]  /*63f0*/  SYNCS.PHASECHK.TRANS64.TRYWAIT P0, [R23+URZ+0x48], R14 ;  /* 0x0000480e170075a7 */ /* 0x0022a4000800017f */
[----:B--2---:R-:W-:Y:S05]  /*6400*/  @!P0 NANOSLEEP.SYNCS 0x989680 ;  /* 0x009896800000895d */ /* 0x004fea0003900000 */
[----:B------:R-:W2:Y:S02]  /*6410*/  @!P0 SYNCS.PHASECHK.TRANS64 P0, [R23+URZ+0x48], R14 ;  /* 0x0000480e170085a7 */ /* 0x000ea4000800007f */
[----:B--2---:R-:W-:Y:S05]  /*6420*/  @!P0 BRA `(.L_x_109) ;  /* 0xfffffffc00f08947 */ /* 0x004fea000383ffff */
[----:B------:R-:W-:Y:S05]  /*6430*/  BRA `(.L_x_133) ;  /* 0xffffffec00c47947 */ /* 0x000fea000383ffff */
.L_x_117:
[----:B------:R-:W-:Y:S01]  /*6440*/  BSSY B0, `(.L_x_134) ;  /* 0x0000006000007945 */ /* 0x000fe20003800000 */
[----:B------:R-:W-:-:S07]  /*6450*/  IMAD.MOV.U32 R15, RZ, RZ, -0x1 ;  /* 0xffffffffff0f7424 */ /* 0x000fce00078e00ff */
[----:B------:R-:W-:Y:S05]  /*6460*/  WARPSYNC.COLLECTIVE R15, `(.L_x_135) ;  /* 0x000000000f0c7348 */ /* 0x000fea0003c00000 */
[----:B------:R-:W-:Y:S02]  /*6470*/  ELECT P6, UR62, PT ;  /* 0x00000000003e782f */ /* 0x000fe400038c0000 */
[----:B------:R-:W-:Y:S01]  /*6480*/  MOV R14, UR62 ;  /* 0x0000003e000e7c02 */ /* 0x000fe20008000f00 */
[----:B------:R-:W-:Y:S10]  /*6490*/  ENDCOLLECTIVE ;  /* 0x000000000000791b */ /* 0x000ff40003800000 */
.L_x_135:
[----:B------:R-:W-:Y:S05]  /*64a0*/  BSYNC B0 ;  /* 0x0000000000007941 */ /* 0x000fea0003800000 */
.L_x_134:
[----:B------:R-:W-:Y:S05]  /*64b0*/  BRA `(.L_x_136) ;  /* 0xfffffff8001c7947 */ /* 0x000fea000383ffff */
.L_x_121:
[----:B0-----:R0:W1:Y:S02]  /*64c0*/  SYNCS.PHASECHK.TRANS64.TRYWAIT P0, [R7+URZ], R4 ;  /* 0x00000004070075a7 */ /* 0x001064000800017f */
[----:B-1----:R-:W-:Y:S05]  /*64d0*/  @!P0 NANOSLEEP.SYNCS 0x989680 ;  /* 0x009896800000895d */ /* 0x002fea0003900000 */
[----:B------:R-:W1:Y:S02]  /*64e0*/  @!P0 SYNCS.PHASECHK.TRANS64 P0, [R7+URZ], R4 ;  /* 0x00000004070085a7 */ /* 0x000e64000800007f */
[----:B-1----:R-:W-:Y:S05]  /*64f0*/  @!P0 BRA `(.L_x_121) ;  /* 0xfffffffc00f08947 */ /* 0x002fea000383ffff */
[----:B------:R-:W-:Y:S05]  /*6500*/  BRA `(.L_x_137) ;  /* 0xfffffff8005c7947 */ /* 0x000fea000383ffff */
.L_x_122:
[----:B0-----:R0:W1:Y:S02]  /*6510*/  SYNCS.PHASECHK.TRANS64.TRYWAIT P0, [R8+URZ], R5 ;  /* 0x00000005080075a7 */ /* 0x001064000800017f */
[----:B-1----:R-:W-:Y:S05]  /*6520*/  @!P0 NANOSLEEP.SYNCS 0x989680 ;  /* 0x009896800000895d */ /* 0x002fea0003900000 */
[----:B------:R-:W1:Y:S02]  /*6530*/  @!P0 SYNCS.PHASECHK.TRANS64 P0, [R8+URZ], R5 ;  /* 0x00000005080085a7 */ /* 0x000e64000800007f */
[----:B-1----:R-:W-:Y:S05]  /*6540*/  @!P0 BRA `(.L_x_122) ;  /* 0xfffffffc00f08947 */ /* 0x002fea000383ffff */
[----:B------:R-:W-:Y:S05]  /*6550*/  BRA `(.L_x_138) ;  /* 0xfffffff8006c7947 */ /* 0x000fea000383ffff */
.L_x_123:
[----:B0-----:R0:W1:Y:S02]  /*6560*/  SYNCS.PHASECHK.TRANS64.TRYWAIT P0, [R9+URZ], R4 ;  /* 0x00000004090075a7 */ /* 0x001064000800017f */
[----:B-1----:R-:W-:Y:S05]  /*6570*/  @!P0 NANOSLEEP.SYNCS 0x989680 ;  /* 0x009896800000895d */ /* 0x002fea0003900000 */
[----:B------:R-:W1:Y:S02]  /*6580*/  @!P0 SYNCS.PHASECHK.TRANS64 P0, [R9+URZ], R4 ;  /* 0x00000004090085a7 */ /* 0x000e64000800007f */
[----:B-1----:R-:W-:Y:S05]  /*6590*/  @!P0 BRA `(.L_x_123) ;  /* 0xfffffffc00f08947 */ /* 0x002fea000383ffff */
[----:B------:R-:W-:Y:S05]  /*65a0*/  BRA `(.L_x_139) ;  /* 0xfffffff8007c7947 */ /* 0x000fea000383ffff */
.L_x_124:
[----:B0-----:R0:W1:Y:S02]  /*65b0*/  SYNCS.PHASECHK.TRANS64.TRYWAIT P0, [R8+URZ], R5 ;  /* 0x00000005080075a7 */ /* 0x001064000800017f */
[----:B-1----:R-:W-:Y:S05]  /*65c0*/  @!P0 NANOSLEEP.SYNCS 0x989680 ;  /* 0x009896800000895d */ /* 0x002fea0003900000 */
[----:B------:R-:W1:Y:S02]  /*65d0*/  @!P0 SYNCS.PHASECHK.TRANS64 P0, [R8+URZ], R5 ;  /* 0x00000005080085a7 */ /* 0x000e64000800007f */
[----:B-1----:R-:W-:Y:S05]  /*65e0*/  @!P0 BRA `(.L_x_124) ;  /* 0xfffffffc00f08947 */ /* 0x002fea000383ffff */
[----:B------:R-:W-:Y:S05]  /*65f0*/  BRA `(.L_x_140) ;  /* 0xfffffff8008c7947 */ /* 0x000fea000383ffff */
.L_x_125:
[----:B0-----:R0:W1:Y:S02]  /*6600*/  SYNCS.PHASECHK.TRANS64.TRYWAIT P0, [R9+URZ], R4 ;  /* 0x00000004090075a7 */ /* 0x001064000800017f */
[----:B-1----:R-:W-:Y:S05]  /*6610*/  @!P0 NANOSLEEP.SYNCS 0x989680 ;  /* 0x009896800000895d */ /* 0x002fea0003900000 */
[----:B------:R-:W1:Y:S02]  /*6620*/  @!P0 SYNCS.PHASECHK.TRANS64 P0, [R9+URZ], R4 ;  /* 0x00000004090085a7 */ /* 0x000e64000800007f */
[----:B-1----:R-:W-:Y:S05]  /*6630*/  @!P0 BRA `(.L_x_125) ;  /* 0xfffffffc00f08947 */ /* 0x002fea000383ffff */
[----:B------:R-:W-:Y:S05]  /*6640*/  BRA `(.L_x_141) ;  /* 0xfffffff8009c7947 */ /* 0x000fea000383ffff */
.L_x_126:
[----:B0-----:R0:W1:Y:S02]  /*6650*/  SYNCS.PHASECHK.TRANS64.TRYWAIT P0, [R8+URZ], R5 ;  /* 0x00000005080075a7 */ /* 0x001064000800017f */
[----:B-1----:R-:W-:Y:S05]  /*6660*/  @!P0 NANOSLEEP.SYNCS 0x989680 ;  /* 0x009896800000895d */ /* 0x002fea0003900000 */
[----:B------:R-:W1:Y:S02]  /*6670*/  @!P0 SYNCS.PHASECHK.TRANS64 P0, [R8+URZ], R5 ;  /* 0x00000005080085a7 */ /* 0x000e64000800007f */
[----:B-1----:R-:W-:Y:S05]  /*6680*/  @!P0 BRA `(.L_x_126) ;  /* 0xfffffffc00f08947 */ /* 0x002fea000383ffff */
[----:B------:R-:W-:Y:S05]  /*6690*/  BRA `(.L_x_142) ;  /* 0xfffffff800ac7947 */ /* 0x000fea000383ffff */
.L_x_127:
[----:B0-----:R0:W1:Y:S02]  /*66a0*/  SYNCS.PHASECHK.TRANS64.TRYWAIT P0, [R9+URZ], R4 ;  /* 0x00000004090075a7 */ /* 0x001064000800017f */
[----:B-1----:R-:W-:Y:S05]  /*66b0*/  @!P0 NANOSLEEP.SYNCS 0x989680 ;  /* 0x009896800000895d */ /* 0x002fea0003900000 */
[----:B------:R-:W1:Y:S02]  /*66c0*/  @!P0 SYNCS.PHASECHK.TRANS64 P0, [R9+URZ], R4 ;  /* 0x00000004090085a7 */ /* 0x000e64000800007f */
[----:B-1----:R-:W-:Y:S05]  /*66d0*/  @!P0 BRA `(.L_x_127) ;  /* 0xfffffffc00f08947 */ /* 0x002fea000383ffff */
[----:B------:R-:W-:Y:S05]  /*66e0*/  BRA `(.L_x_143) ;  /* 0xfffffff800bc7947 */ /* 0x000fea000383ffff */
.L_x_128:
[----:B0-----:R0:W1:Y:S02]  /*66f0*/  SYNCS.PHASECHK.TRANS64.TRYWAIT P0, [R6+URZ], R5 ;  /* 0x00000005060075a7 */ /* 0x001064000800017f */
[----:B-1----:R-:W-:Y:S05]  /*6700*/  @!P0 NANOSLEEP.SYNCS 0x989680 ;  /* 0x009896800000895d */ /* 0x002fea0003900000 */
[----:B------:R-:W1:Y:S02]  /*6710*/  @!P0 SYNCS.PHASECHK.TRANS64 P0, [R6+URZ], R5 ;  /* 0x00000005060085a7 */ /* 0x000e64000800007f */
[----:B-1----:R-:W-:Y:S05]  /*6720*/  @!P0 BRA `(.L_x_128) ;  /* 0xfffffffc00f08947 */ /* 0x002fea000383ffff */
[----:B------:R-:W-:Y:S05]  /*6730*/  BRA `(.L_x_144) ;  /* 0xfffffff800c47947 */ /* 0x000fea000383ffff */
.L_x_145:
[----:B------:R-:W-:-:S00]  /*6740*/  BRA `(.L_x_145) ;  /* 0xfffffffc00fc7947 */ /* 0x000fc0000383ffff */
[----:B------:R-:W-:-:S00]  /*6750*/  NOP ;  /* 0x0000000000007918 */ /* 0x000fc00000000000 */
        /* <DEDUP_REMOVED lines=10> */
.L_x_146:


//--------------------- .nv.global.init           --------------------------
	.section	.nv.global.init,"aw",@progbits
.nv.global.init:
	.type		$str$22,@object
	.size		$str$22,($str$23 - $str$22)
$str$22:
        /*0000*/ 	.byte	0x6b, 0x5f, 0x74, 0x69, 0x6c, 0x65, 0x5f, 0x63, 0x6f, 0x75, 0x6e, 0x74, 0x20, 0x3e, 0x3d, 0x20
        /*0010*/ 	.byte	0x31, 0x00
	.type		$str$23,@object
	.size		$str$23,(__unnamed_1 - $str$23)
$str$23:
        /*0012*/ 	.byte	0x2f, 0x74, 0x6d, 0x70, 0x2f, 0x63, 0x75, 0x74, 0x6c, 0x61, 0x73, 0x73, 0x5f, 0x73, 0x77, 0x65
        /*0022*/ 	.byte	0x65, 0x70, 0x5f, 0x73, 0x72, 0x63, 0x2f, 0x69, 0x6e, 0x63, 0x6c, 0x75, 0x64, 0x65, 0x2f, 0x63
        /*0032*/ 	.byte	0x75, 0x74, 0x6c, 0x61, 0x73, 0x73, 0x2f, 0x67, 0x65, 0x6d, 0x6d, 0x2f, 0x63, 0x6f, 0x6c, 0x6c
        /*0042*/ 	.byte	0x65, 0x63, 0x74, 0x69, 0x76, 0x65, 0x2f, 0x73, 0x6d, 0x39, 0x30, 0x5f, 0x6d, 0x6d, 0x61, 0x5f
        /*0052*/ 	.byte	0x74, 0x6d, 0x61, 0x5f, 0x67, 0x6d, 0x6d, 0x61, 0x5f, 0x73, 0x73, 0x5f, 0x77, 0x61, 0x72, 0x70
        /*0062*/ 	.byte	0x73, 0x70, 0x65, 0x63, 0x69, 0x61, 0x6c, 0x69, 0x7a, 0x65, 0x64, 0x2e, 0x68, 0x70, 0x70, 0x00
	.type		__unnamed_1,@object
	.size		__unnamed_1,(.L_0 - __unnamed_1)
__unnamed_1:
        /*0072*/ 	.byte	0x76, 0x6f, 0x69, 0x64, 0x20, 0x63, 0x75, 0x74, 0x6c, 0x61, 0x73, 0x73, 0x3a, 0x3a, 0x67, 0x65
        /* <DEDUP_REMOVED lines=177> */
        /*0b92*/ 	.byte	0x74, 0x69, 0x74, 0x79, 0x5d, 0x00
.L_0:


//--------------------- .nv.shared._ZN7cutlass13device_kernelINS_4gemm6kernel13GemmUniversalIN4cute5tupleIJiiiiEEENS1_10collective13CollectiveMmaINS1_34MainloopSm90TmaGmmaWarpSpecializedILi9ENS5_IJNS4_1CILi8EEENSA_ILi1EEESC_EEENS1_35KernelTmaWarpSpecializedCooperativeEEENS5_IJNSA_ILi128EEENSA_ILi64EEENSA_ILi32EEEEEENS_10tfloat32_tENS5_IJlSC_lEEESK_SL_NS4_8TiledMMAINS4_8MMA_AtomIJNS4_4SM904GMMA29MMA_64x64x8_F32TF32TF32_SS_TNILNSP_7ScaleInE1ELSR_1EEEEEENS4_6LayoutINS5_IJNSA_ILi2EEESC_SC_EEENS5_IJSC_NSA_ILi0EEESX_EEEEENS5_IJNS4_10UnderscoreES10_S10_EEEEENS4_13SM90_TMA_LOADENS4_14ComposedLayoutINS4_7SwizzleILi3ELi4ELi3EEENS4_18smem_ptr_flag_bitsILi32EEENSU_INS5_IJSB_SI_EEENS5_IJSI_SC_EEEEEEEvNS4_8identityENS4_23SM90_TMA_LOAD_MULTICASTES1C_vS1D_EENS_8epilogue10collective6detail29Sm90TmaWarpSpecializedAdapterINS1H_15DefaultEpilogueISK_SL_SL_NS1G_6thread17LinearCombinationISK_Li1EffLNS1L_9ScaleType4KindE0ELNS_15FloatRoundStyleE2ESK_EENS1_15EpilogueDefaultEEEEEvvEEEEvNT_6ParamsE --------------------------
	.section	.nv.shared._ZN7cutlass13device_kernelINS_4gemm6kernel13GemmUniversalIN4cute5tupleIJiiiiEEENS1_10collective13CollectiveMmaINS1_34MainloopSm90TmaGmmaWarpSpecializedILi9ENS5_IJNS4_1CILi8EEENSA_ILi1EEESC_EEENS1_35KernelTmaWarpSpecializedCooperativeEEENS5_IJNSA_ILi128EEENSA_ILi64EEENSA_ILi32EEEEEENS_10tfloat32_tENS5_IJlSC_lEEESK_SL_NS4_8TiledMMAINS4_8MMA_AtomIJNS4_4SM904GMMA29MMA_64x64x8_F32TF32TF32_SS_TNILNSP_7ScaleInE1ELSR_1EEEEEENS4_6LayoutINS5_IJNSA_ILi2EEESC_SC_EEENS5_IJSC_NSA_ILi0EEESX_EEEEENS5_IJNS4_10UnderscoreES10_S10_EEEEENS4_13SM90_TMA_LOADENS4_14ComposedLayoutINS4_7SwizzleILi3ELi4ELi3EEENS4_18smem_ptr_flag_bitsILi32EEENSU_INS5_IJSB_SI_EEENS5_IJSI_SC_EEEEEEEvNS4_8identityENS4_23SM90_TMA_LOAD_MULTICASTES1C_vS1D_EENS_8epilogue10collective6detail29Sm90TmaWarpSpecializedAdapterINS1H_15DefaultEpilogueISK_SL_SL_NS1G_6thread17LinearCombinationISK_Li1EffLNS1L_9ScaleType4KindE0ELNS_15FloatRoundStyleE2ESK_EENS1_15EpilogueDefaultEEEEEvvEEEEvNT_6ParamsE,"aw",@nobits
	.sectionflags	@""
	.align	16
	.zero		1024


//--------------------- .nv.shared.reserved.0     --------------------------
	.section	.nv.shared.reserved.0,"aw",@nobits
	.weak		__nv_reservedSMEM_offset_0_alias
	.size		__nv_reservedSMEM_offset_0_alias, 0, 0
	.other		__nv_reservedSMEM_offset_0_alias,@"STO_CUDA_RESERVED_SHARED STV_DEFAULT"
__nv_reservedSMEM_offset_0_alias:
	.zero		0


//--------------------- .nv.global                --------------------------
	.section	.nv.global,"aw",@nobits
.nv.global:
	.type		_ZN40_INTERNAL_5594a828_4_k_cu_e388956c_281944cute1_E,@object
	.size		_ZN40_INTERNAL_5594a828_4_k_cu_e388956c_281944cute1_E,(_ZN40_INTERNAL_5594a828_4_k_cu_e388956c_281944cuda3std3__45__cpo6cbeginE - _ZN40_INTERNAL_5594a828_4_k_cu_e388956c_281944cute1_E)
_ZN40_INTERNAL_5594a828_4_k_cu_e388956c_281944cute1_E:
	.zero		1
	.type		_ZN40_INTERNAL_5594a828_4_k_cu_e388956c_281944cuda3std3__45__cpo6cbeginE,@object
	.size		_ZN40_INTERNAL_5594a828_4_k_cu_e388956c_281944cuda3std3__45__cpo6cbeginE,(_ZN40_INTERNAL_5594a828_4_k_cu_e388956c_281944cuda3std3__48in_placeE - _ZN40_INTERNAL_5594a828_4_k_cu_e388956c_281944cuda3std3__45__cpo6cbeginE)
_ZN40_INTERNAL_5594a828_4_k_cu_e388956c_281944cuda3std3__45__cpo6cbeginE:
	.zero		1
	.type		_ZN40_INTERNAL_5594a828_4_k_cu_e388956c_281944cuda3std3__48in_placeE,@object
	.size		_ZN40_INTERNAL_5594a828_4_k_cu_e388956c_281944cuda3std3__48in_placeE,(_ZN40_INTERNAL_5594a828_4_k_cu_e388956c_281944cuda3std6ranges3__45__cpo9iter_moveE - _ZN40_INTERNAL_5594a828_4_k_cu_e388956c_281944cuda3std3__48in_placeE)
_ZN40_INTERNAL_5594a828_4_k_cu_e388956c_281944cuda3std3__48in_placeE:
	.zero		1
	.type		_ZN40_INTERNAL_5594a828_4_k_cu_e388956c_281944cuda3std6ranges3__45__cpo9iter_moveE,@object
	.size		_ZN40_INTERNAL_5594a828_4_k_cu_e388956c_281944cuda3std6ranges3__45__cpo9iter_moveE,(_ZN40_INTERNAL_5594a828_4_k_cu_e388956c_281944cuda3std3__45__cpo5beginE - _ZN40_INTERNAL_5594a828_4_k_cu_e388956c_281944cuda3std6ranges3__45__cpo9iter_moveE)
_ZN40_INTERNAL_5594a828_4_k_cu_e388956c_281944cuda3std6ranges3__45__cpo9iter_moveE:
	.zero		1
	.type		_ZN40_INTERNAL_5594a828_4_k_cu_e388956c_281944cuda3std3__45__cpo5beginE,@object
	.size		_ZN40_INTERNAL_5594a828_4_k_cu_e388956c_281944cuda3std3__45__cpo5beginE,(_ZN40_INTERNAL_5594a828_4_k_cu_e388956c_281944cuda3std3__442_GLOBAL__N__5594a828_4_k_cu_e388956c_281946ignoreE - _ZN40_INTERNAL_5594a828_4_k_cu_e388956c_281944cuda3std3__45__cpo5beginE)
_ZN40_INTERNAL_5594a828_4_k_cu_e388956c_281944cuda3std3__45__cpo5beginE:
	.zero		1
	.type		_ZN40_INTERNAL_5594a828_4_k_cu_e388956c_281944cuda3std3__442_GLOBAL__N__5594a828_4_k_cu_e388956c_281946ignoreE,@object
	.size		_ZN40_INTERNAL_5594a828_4_k_cu_e388956c_281944cuda3std3__442_GLOBAL__N__5594a828_4_k_cu_e388956c_281946ignoreE,(_ZN40_INTERNAL_5594a828_4_k_cu_e388956c_281944cute7productE - _ZN40_INTERNAL_5594a828_4_k_cu_e388956c_281944cuda3std3__442_GLOBAL__N__5594a828_4_k_cu_e388956c_281946ignoreE)
_ZN40_INTERNAL_5594a828_4_k_cu_e388956c_281944cuda3std3__442_GLOBAL__N__5594a828_4_k_cu_e388956c_281946ignoreE:
	.zero		1
	.type		_ZN40_INTERNAL_5594a828_4_k_cu_e388956c_281944cute7productE,@object
	.size		_ZN40_INTERNAL_5594a828_4_k_cu_e388956c_281944cute7productE,(_ZN40_INTERNAL_5594a828_4_k_cu_e388956c_281944cuda3std3__45__cpo3endE - _ZN40_INTERNAL_5594a828_4_k_cu_e388956c_281944cute7productE)
_ZN40_INTERNAL_5594a828_4_k_cu_e388956c_281944cute7productE:
	.zero		1
	.type		_ZN40_INTERNAL_5594a828_4_k_cu_e388956c_281944cuda3std3__45__cpo3endE,@object
	.size		_ZN40_INTERNAL_5594a828_4_k_cu_e388956c_281944cuda3std3__45__cpo3endE,(_ZN40_INTERNAL_5594a828_4_k_cu_e388956c_281944cuda3std3__419piecewise_constructE - _ZN40_INTERNAL_5594a828_4_k_cu_e388956c_281944cuda3std3__45__cpo3endE)
_ZN40_INTERNAL_5594a828_4_k_cu_e388956c_281944cuda3std3__45__cpo3endE:
	.zero		1
	.type		_ZN40_INTERNAL_5594a828_4_k_cu_e388956c_281944cuda3std3__419piecewise_constructE,@object
	.size		_ZN40_INTERNAL_5594a828_4_k_cu_e388956c_281944cuda3std3__419piecewise_constructE,(_ZN40_INTERNAL_5594a828_4_k_cu_e388956c_281944cuda3std3__45__cpo4cendE - _ZN40_INTERNAL_5594a828_4_k_cu_e388956c_281944cuda3std3__419piecewise_constructE)
_ZN40_INTERNAL_5594a828_4_k_cu_e388956c_281944cuda3std3__419piecewise_constructE:
	.zero		1
	.type		_ZN40_INTERNAL_5594a828_4_k_cu_e388956c_281944cuda3std3__45__cpo4cendE,@object
	.size		_ZN40_INTERNAL_5594a828_4_k_cu_e388956c_281944cuda3std3__45__cpo4cendE,(_ZN40_INTERNAL_5594a828_4_k_cu_e388956c_281944cuda3std6ranges3__45__cpo4swapE - _ZN40_INTERNAL_5594a828_4_k_cu_e388956c_281944cuda3std3__45__cpo4cendE)
_ZN40_INTERNAL_5594a828_4_k_cu_e388956c_281944cuda3std3__45__cpo4cendE:
	.zero		1
	.type		_ZN40_INTERNAL_5594a828_4_k_cu_e388956c_281944cuda3std6ranges3__45__cpo4swapE,@object
	.size		_ZN40_INTERNAL_5594a828_4_k_cu_e388956c_281944cuda3std6ranges3__45__cpo4swapE,(.L_8 - _ZN40_INTERNAL_5594a828_4_k_cu_e388956c_281944cuda3std6ranges3__45__cpo4swapE)
_ZN40_INTERNAL_5594a828_4_k_cu_e388956c_281944cuda3std6ranges3__45__cpo4swapE:
	.zero		1
.L_8:


//--------------------- .nv.constant0._ZN7cutlass13device_kernelINS_4gemm6kernel13GemmUniversalIN4cute5tupleIJiiiiEEENS1_10collective13CollectiveMmaINS1_34MainloopSm90TmaGmmaWarpSpecializedILi9ENS5_IJNS4_1CILi8EEENSA_ILi1EEESC_EEENS1_35KernelTmaWarpSpecializedCooperativeEEENS5_IJNSA_ILi128EEENSA_ILi64EEENSA_ILi32EEEEEENS_10tfloat32_tENS5_IJlSC_lEEESK_SL_NS4_8TiledMMAINS4_8MMA_AtomIJNS4_4SM904GMMA29MMA_64x64x8_F32TF32TF32_SS_TNILNSP_7ScaleInE1ELSR_1EEEEEENS4_6LayoutINS5_IJNSA_ILi2EEESC_SC_EEENS5_IJSC_NSA_ILi0EEESX_EEEEENS5_IJNS4_10UnderscoreES10_S10_EEEEENS4_13SM90_TMA_LOADENS4_14ComposedLayoutINS4_7SwizzleILi3ELi4ELi3EEENS4_18smem_ptr_flag_bitsILi32EEENSU_INS5_IJSB_SI_EEENS5_IJSI_SC_EEEEEEEvNS4_8identityENS4_23SM90_TMA_LOAD_MULTICASTES1C_vS1D_EENS_8epilogue10collective6detail29Sm90TmaWarpSpecializedAdapterINS1H_15DefaultEpilogueISK_SL_SL_NS1G_6thread17LinearCombinationISK_Li1EffLNS1L_9ScaleType4KindE0ELNS_15FloatRoundStyleE2ESK_EENS1_15EpilogueDefaultEEEEEvvEEEEvNT_6ParamsE --------------------------
	.section	.nv.constant0._ZN7cutlass13device_kernelINS_4gemm6kernel13GemmUniversalIN4cute5tupleIJiiiiEEENS1_10collective13CollectiveMmaINS1_34MainloopSm90TmaGmmaWarpSpecializedILi9ENS5_IJNS4_1CILi8EEENSA_ILi1EEESC_EEENS1_35KernelTmaWarpSpecializedCooperativeEEENS5_IJNSA_ILi128EEENSA_ILi64EEENSA_ILi32EEEEEENS_10tfloat32_tENS5_IJlSC_lEEESK_SL_NS4_8TiledMMAINS4_8MMA_AtomIJNS4_4SM904GMMA29MMA_64x64x8_F32TF32TF32_SS_TNILNSP_7ScaleInE1ELSR_1EEEEEENS4_6LayoutINS5_IJNSA_ILi2EEESC_SC_EEENS5_IJSC_NSA_ILi0EEESX_EEEEENS5_IJNS4_10UnderscoreES10_S10_EEEEENS4_13SM90_TMA_LOADENS4_14ComposedLayoutINS4_7SwizzleILi3ELi4ELi3EEENS4_18smem_ptr_flag_bitsILi32EEENSU_INS5_IJSB_SI_EEENS5_IJSI_SC_EEEEEEEvNS4_8identityENS4_23SM90_TMA_LOAD_MULTICASTES1C_vS1D_EENS_8epilogue10collective6detail29Sm90TmaWarpSpecializedAdapterINS1H_15DefaultEpilogueISK_SL_SL_NS1G_6thread17LinearCombinationISK_Li1EffLNS1L_9ScaleType4KindE0ELNS_15FloatRoundStyleE2ESK_EENS1_15EpilogueDefaultEEEEEvvEEEEvNT_6ParamsE,"a",@progbits
	.sectionflags	@""
	.align	4
.nv.constant0._ZN7cutlass13device_kernelINS_4gemm6kernel13GemmUniversalIN4cute5tupleIJiiiiEEENS1_10collective13CollectiveMmaINS1_34MainloopSm90TmaGmmaWarpSpecializedILi9ENS5_IJNS4_1CILi8EEENSA_ILi1EEESC_EEENS1_35KernelTmaWarpSpecializedCooperativeEEENS5_IJNSA_ILi128EEENSA_ILi64EEENSA_ILi32EEEEEENS_10tfloat32_tENS5_IJlSC_lEEESK_SL_NS4_8TiledMMAINS4_8MMA_AtomIJNS4_4SM904GMMA29MMA_64x64x8_F32TF32TF32_SS_TNILNSP_7ScaleInE1ELSR_1EEEEEENS4_6LayoutINS5_IJNSA_ILi2EEESC_SC_EEENS5_IJSC_NSA_ILi0EEESX_EEEEENS5_IJNS4_10UnderscoreES10_S10_EEEEENS4_13SM90_TMA_LOADENS4_14ComposedLayoutINS4_7SwizzleILi3ELi4ELi3EEENS4_18smem_ptr_flag_bitsILi32EEENSU_INS5_IJSB_SI_EEENS5_IJSI_SC_EEEEEEEvNS4_8identityENS4_23SM90_TMA_LOAD_MULTICASTES1C_vS1D_EENS_8epilogue10collective6detail29Sm90TmaWarpSpecializedAdapterINS1H_15DefaultEpilogueISK_SL_SL_NS1G_6thread17LinearCombinationISK_Li1EffLNS1L_9ScaleType4KindE0ELNS_15FloatRoundStyleE2ESK_EENS1_15EpilogueDefaultEEEEEvvEEEEvNT_6ParamsE:
	.zero		1664


//--------------------- SYMBOLS --------------------------

	.type		.nv.reservedSmem.offset0,@object
	.size		.nv.reservedSmem.offset0,0x4
	.type		__assertfail,@function
